def matmul_kernel(
    a_ptr,
    b_ptr,
    c_ptr,
    M,
    N,
    K,
    stride_am,
    stride_ak,
    stride_bk,
    stride_bn,
    stride_cm,
    stride_cn,
    BLOCK_M: tl.constexpr,
    BLOCK_N: tl.constexpr,
    BLOCK_K: tl.constexpr,
    GROUP_M: tl.constexpr,
):
    pid = tl.program_id(axis=0)
    num_pid_m = tl.cdiv(M, BLOCK_M)
    num_pid_n = tl.cdiv(N, BLOCK_N)
    num_pid_in_group = GROUP_M * num_pid_n
    group_id = pid // num_pid_in_group
    first_pid_m = group_id * GROUP_M
    group_size_m = min(num_pid_m - first_pid_m, GROUP_M)
    pid_m = first_pid_m + ((pid % num_pid_in_group) % group_size_m)
    pid_n = (pid % num_pid_in_group) // group_size_m

    offs_am = (pid_m * BLOCK_M + tl.arange(0, BLOCK_M)) % M
    offs_bn = (pid_n * BLOCK_N + tl.arange(0, BLOCK_N)) % N
    offs_k = tl.arange(0, BLOCK_K)
    a_ptrs = a_ptr + offs_am[:, None] * stride_am + offs_k[None, :] * stride_ak
    b_ptrs = b_ptr + offs_k[:, None] * stride_bk + offs_bn[None, :] * stride_bn

    acc = tl.zeros((BLOCK_M, BLOCK_N), dtype=tl.float32)
    for kk in range(0, tl.cdiv(K, BLOCK_K)):
        a = tl.load(a_ptrs, mask=offs_k[None, :] < K - kk * BLOCK_K, other=0.0)
        b = tl.load(b_ptrs, mask=offs_k[:, None] < K - kk * BLOCK_K, other=0.0)
        acc = tl.dot(a, b, acc)
        a_ptrs += BLOCK_K * stride_ak
        b_ptrs += BLOCK_K * stride_bk

    c = acc.to(c_ptr.dtype.element_ty)
    offs_cm = pid_m * BLOCK_M + tl.arange(0, BLOCK_M)
    offs_cn = pid_n * BLOCK_N + tl.arange(0, BLOCK_N)
    c_ptrs = c_ptr + offs_cm[:, None] * stride_cm + offs_cn[None, :] * stride_cn
    mask = (offs_cm[:, None] < M) & (offs_cn[None, :] < N)
    tl.store(c_ptrs, c, mask=mask)

# config = {"BLOCK_K": 128, "BLOCK_M": 256, "BLOCK_N": 64, "GROUP_M": 8, "arch": "sm_90", "dtype": "bf16", "num_ctas": 1, "num_stages": 3, "num_warps": 8}
# arch = sm_90


// ===== COMPILED SASS (sm_90a) =====

	.target	sm_90a

	.elftype	@"ET_EXEC"


//--------------------- .note.nv.tkinfo           --------------------------
	.section	.note.nv.tkinfo,"",@"SHT_NOTE"
	.sectionflags	@"SHF_NOTE_NV_TKINFO"
	.tkinfo
        /*0018*/ 	.word	0x00000002
        /*0030*/ 	.string	""
        /*0030*/ 	.string	"ptxas"
        /*0030*/ 	.string	"Cuda compilation tools, release 13.0, V13.0.88"
        /*0030*/ 	.string	"Build cuda_13.0.r13.0/compiler.36424714_0"
        /*0030*/ 	.string	"-v  -suppress-debug-info  -lineinfo  -arch sm_90a "



//--------------------- .note.nv.cuinfo           --------------------------
	.section	.note.nv.cuinfo,"",@"SHT_NOTE"
	.sectionflags	@"SHF_NOTE_NV_CUINFO"
        /*0018*/ 	.short	0x0002
        /*001a*/ 	.short	0x005a
        /*001c*/ 	.short	0x0082
	.zero		2


//--------------------- .nv.info                  --------------------------
	.section	.nv.info,"",@"SHT_CUDA_INFO"
	.align	4


	//----- nvinfo : EIATTR_REGCOUNT
	.align		4
        /*0000*/ 	.byte	0x04, 0x2f
        /*0002*/ 	.short	(.L_1 - .L_0)
	.align		4
.L_0:
        /*0004*/ 	.word	index@(matmul_kernel)
        /*0008*/ 	.word	0x000000ff


	//----- nvinfo : EIATTR_FRAME_SIZE
	.align		4
.L_1:
        /*000c*/ 	.byte	0x04, 0x11
        /*000e*/ 	.short	(.L_3 - .L_2)
	.align		4
.L_2:
        /*0010*/ 	.word	index@(matmul_kernel)
        /*0014*/ 	.word	0x000004a8


	//----- nvinfo : EIATTR_MIN_STACK_SIZE
	.align		4
.L_3:
        /*0018*/ 	.byte	0x04, 0x12
        /*001a*/ 	.short	(.L_5 - .L_4)
	.align		4
.L_4:
        /*001c*/ 	.word	index@(matmul_kernel)
        /*0020*/ 	.word	0x000004a8
.L_5:


//--------------------- .nv.compat                --------------------------
	.section	.nv.compat,"",@"SHT_CUDA_COMPAT_INFO"
	.align	4
        /*0000*/ 	.byte	0x02, 0x09, 0x01, 0x00, 0x02, 0x02, 0x04, 0x00, 0x02, 0x05, 0x05, 0x00, 0x03, 0x07, 0x01, 0x01
        /*0010*/ 	.byte	0x02, 0x03, 0x00, 0x00, 0x02, 0x06, 0x01, 0x00, 0x04, 0x0b, 0x08, 0x00, 0x00, 0x00, 0x00, 0x00
        /*0020*/ 	.byte	0x00, 0x00, 0x00, 0x00


//--------------------- .nv.info.matmul_kernel    --------------------------
	.section	.nv.info.matmul_kernel,"",@"SHT_CUDA_INFO"
	.sectionflags	@""
	.align	4


	//----- nvinfo : EIATTR_CUDA_API_VERSION
	.align		4
        /*0000*/ 	.byte	0x04, 0x37
        /*0002*/ 	.short	(.L_7 - .L_6)
.L_6:
        /*0004*/ 	.word	0x00000082


	//----- nvinfo : EIATTR_KPARAM_INFO
	.align		4
.L_7:
        /*0008*/ 	.byte	0x04, 0x17
        /*000a*/ 	.short	(.L_9 - .L_8)
.L_8:
        /*000c*/ 	.word	0x00000000
        /*0010*/ 	.short	0x000d
        /*0012*/ 	.short	0x0048
        /*0014*/ 	.byte	0x00, 0xf4, 0x21, 0x00


	//----- nvinfo : EIATTR_KPARAM_INFO
	.align		4
.L_9:
        /*0018*/ 	.byte	0x04, 0x17
        /*001a*/ 	.short	(.L_11 - .L_10)
.L_10:
        /*001c*/ 	.word	0x00000000
        /*0020*/ 	.short	0x000c
        /*0022*/ 	.short	0x0040
        /*0024*/ 	.byte	0x00, 0xf4, 0x21, 0x00


	//----- nvinfo : EIATTR_KPARAM_INFO
	.align		4
.L_11:
        /*0028*/ 	.byte	0x04, 0x17
        /*002a*/ 	.short	(.L_13 - .L_12)
.L_12:
        /*002c*/ 	.word	0x00000000
        /*0030*/ 	.short	0x000b
        /*0032*/ 	.short	0x0038
        /*0034*/ 	.byte	0x00, 0xf0, 0x11, 0x00


	//----- nvinfo : EIATTR_KPARAM_INFO
	.align		4
.L_13:
        /*0038*/ 	.byte	0x04, 0x17
        /*003a*/ 	.short	(.L_15 - .L_14)
.L_14:
        /*003c*/ 	.word	0x00000000
        /*0040*/ 	.short	0x000a
        /*0042*/ 	.short	0x0034
        /*0044*/ 	.byte	0x00, 0xf0, 0x11, 0x00


	//----- nvinfo : EIATTR_KPARAM_INFO
	.align		4
.L_15:
        /*0048*/ 	.byte	0x04, 0x17
        /*004a*/ 	.short	(.L_17 - .L_16)
.L_16:
        /*004c*/ 	.word	0x00000000
        /*0050*/ 	.short	0x0009
        /*0052*/ 	.short	0x0030
        /*0054*/ 	.byte	0x00, 0xf0, 0x11, 0x00


	//----- nvinfo : EIATTR_KPARAM_INFO
	.align		4
.L_17:
        /*0058*/ 	.byte	0x04, 0x17
        /*005a*/ 	.short	(.L_19 - .L_18)
.L_18:
        /*005c*/ 	.word	0x00000000
        /*0060*/ 	.short	0x0008
        /*0062*/ 	.short	0x002c
        /*0064*/ 	.byte	0x00, 0xf0, 0x11, 0x00


	//----- nvinfo : EIATTR_KPARAM_INFO
	.align		4
.L_19:
        /*0068*/ 	.byte	0x04, 0x17
        /*006a*/ 	.short	(.L_21 - .L_20)
.L_20:
        /*006c*/ 	.word	0x00000000
        /*0070*/ 	.short	0x0007
        /*0072*/ 	.short	0x0028
        /*0074*/ 	.byte	0x00, 0xf0, 0x11, 0x00


	//----- nvinfo : EIATTR_KPARAM_INFO
	.align		4
.L_21:
        /*0078*/ 	.byte	0x04, 0x17
        /*007a*/ 	.short	(.L_23 - .L_22)
.L_22:
        /*007c*/ 	.word	0x00000000
        /*0080*/ 	.short	0x0006
        /*0082*/ 	.short	0x0024
        /*0084*/ 	.byte	0x00, 0xf0, 0x11, 0x00


	//----- nvinfo : EIATTR_KPARAM_INFO
	.align		4
.L_23:
        /*0088*/ 	.byte	0x04, 0x17
        /*008a*/ 	.short	(.L_25 - .L_24)
.L_24:
        /*008c*/ 	.word	0x00000000
        /*0090*/ 	.short	0x0005
        /*0092*/ 	.short	0x0020
        /*0094*/ 	.byte	0x00, 0xf0, 0x11, 0x00


	//----- nvinfo : EIATTR_KPARAM_INFO
	.align		4
.L_25:
        /*0098*/ 	.byte	0x04, 0x17
        /*009a*/ 	.short	(.L_27 - .L_26)
.L_26:
        /*009c*/ 	.word	0x00000000
        /*00a0*/ 	.short	0x0004
        /*00a2*/ 	.short	0x001c
        /*00a4*/ 	.byte	0x00, 0xf0, 0x11, 0x00


	//----- nvinfo : EIATTR_KPARAM_INFO
	.align		4
.L_27:
        /*00a8*/ 	.byte	0x04, 0x17
        /*00aa*/ 	.short	(.L_29 - .L_28)
.L_28:
        /*00ac*/ 	.word	0x00000000
        /*00b0*/ 	.short	0x0003
        /*00b2*/ 	.short	0x0018
        /*00b4*/ 	.byte	0x00, 0xf0, 0x11, 0x00


	//----- nvinfo : EIATTR_KPARAM_INFO
	.align		4
.L_29:
        /*00b8*/ 	.byte	0x04, 0x17
        /*00ba*/ 	.short	(.L_31 - .L_30)
.L_30:
        /*00bc*/ 	.word	0x00000000
        /*00c0*/ 	.short	0x0002
        /*00c2*/ 	.short	0x0010
        /*00c4*/ 	.byte	0x00, 0xf4, 0x21, 0x00


	//----- nvinfo : EIATTR_KPARAM_INFO
	.align		4
.L_31:
        /*00c8*/ 	.byte	0x04, 0x17
        /*00ca*/ 	.short	(.L_33 - .L_32)
.L_32:
        /*00cc*/ 	.word	0x00000000
        /*00d0*/ 	.short	0x0001
        /*00d2*/ 	.short	0x0008
        /*00d4*/ 	.byte	0x00, 0xf4, 0x21, 0x00


	//----- nvinfo : EIATTR_KPARAM_INFO
	.align		4
.L_33:
        /*00d8*/ 	.byte	0x04, 0x17
        /*00da*/ 	.short	(.L_35 - .L_34)
.L_34:
        /*00dc*/ 	.word	0x00000000
        /*00e0*/ 	.short	0x0000
        /*00e2*/ 	.short	0x0000
        /*00e4*/ 	.byte	0x00, 0xf4, 0x21, 0x00


	//----- nvinfo : EIATTR_SPARSE_MMA_MASK
	.align		4
.L_35:
        /*00e8*/ 	.byte	0x03, 0x50
        /*00ea*/ 	.short	0x0000


	//----- nvinfo : EIATTR_MAXREG_COUNT
	.align		4
        /*00ec*/ 	.byte	0x03, 0x1b
        /*00ee*/ 	.short	0x00ff


	//----- nvinfo : EIATTR_NUM_BARRIERS
	.align		4
        /*00f0*/ 	.byte	0x02, 0x4c
        /*00f2*/ 	.byte	0x01
	.zero		1


	//----- nvinfo : EIATTR_ANNOTATIONS
	.align		4
        /*00f4*/ 	.byte	0x04, 0x55
        /*00f6*/ 	.short	(.L_37 - .L_36)


	//   ....[0]....
.L_36:
        /*00f8*/ 	.word	0x00000001
        /*00fc*/ 	.byte	0x20, 0x05, 0x00, 0x00, 0x01, 0x00, 0x00, 0x00, 0x90, 0x05, 0x00, 0x00, 0x01, 0x00, 0x00, 0x00
        /* <DEDUP_REMOVED lines=536> */
        /*228c*/ 	.byte	0x60, 0xdf, 0x00, 0x00, 0x01, 0x00, 0x00, 0x00, 0xb0, 0xdf, 0x00, 0x00


	//----- nvinfo : EIATTR_MERCURY_ISA_VERSION
	.align		4
.L_37:
        /*2298*/ 	.byte	0x03, 0x5f
        /*229a*/ 	.short	0x0101


	//----- nvinfo : EIATTR_EXIT_INSTR_OFFSETS
	.align		4
        /*229c*/ 	.byte	0x04, 0x1c
        /*229e*/ 	.short	(.L_39 - .L_38)


	//   ....[0]....
.L_38:
        /*22a0*/ 	.word	0x0000fc70


	//   ....[1]....
        /*22a4*/ 	.word	0x0000fca0


	//----- nvinfo : EIATTR_REQNTID
	.align		4
.L_39:
        /*22a8*/ 	.byte	0x04, 0x10
        /*22aa*/ 	.short	(.L_41 - .L_40)
.L_40:
        /*22ac*/ 	.word	0x00000100
        /*22b0*/ 	.word	0x00000001
        /*22b4*/ 	.word	0x00000001


	//----- nvinfo : EIATTR_CBANK_PARAM_SIZE
	.align		4
.L_41:
        /*22b8*/ 	.byte	0x03, 0x19
        /*22ba*/ 	.short	0x0050


	//----- nvinfo : EIATTR_PARAM_CBANK
	.align		4
        /*22bc*/ 	.byte	0x04, 0x0a
        /*22be*/ 	.short	(.L_43 - .L_42)
	.align		4
.L_42:
        /*22c0*/ 	.word	index@(.nv.constant0.matmul_kernel)
        /*22c4*/ 	.short	0x0210
        /*22c6*/ 	.short	0x0050


	//----- nvinfo : EIATTR_SW_WAR
	.align		4
.L_43:
        /*22c8*/ 	.byte	0x04, 0x36
        /*22ca*/ 	.short	(.L_45 - .L_44)
.L_44:
        /*22cc*/ 	.word	0x00000008
.L_45:


//--------------------- .nv.callgraph             --------------------------
	.section	.nv.callgraph,"",@"SHT_CUDA_CALLGRAPH"
	.align	4
	.sectionentsize	8
	.align		4
        /*0000*/ 	.word	0x00000000
	.align		4
        /*0004*/ 	.word	0xffffffff
	.align		4
        /*0008*/ 	.word	0x00000000
	.align		4
        /*000c*/ 	.word	0xfffffffe
	.align		4
        /*0010*/ 	.word	0x00000000
	.align		4
        /*0014*/ 	.word	0xfffffffd
	.align		4
        /*0018*/ 	.word	0x00000000
	.align		4
        /*001c*/ 	.word	0xfffffffc


//--------------------- .text.matmul_kernel       --------------------------
	.section	.text.matmul_kernel,"ax",@progbits
	.align	128
        .global         matmul_kernel
        .type           matmul_kernel,@function
        .size           matmul_kernel,(.L_x_4 - matmul_kernel)
        .other          matmul_kernel,@"STO_CUDA_ENTRY STV_DEFAULT"
matmul_kernel:
.text.matmul_kernel:
[----:B------:R-:W0:Y:S08]  /*0000*/  LDC R1, c[0x0][0x28] ;  /* 0x00000a00ff017b82 */ /* 0x000e300000000800 */
[----:B------:R-:W1:Y:S01]  /*0010*/  LDC.64 R16, c[0x0][0x228] ;  /* 0x00008a00ff107b82 */ /* 0x000e620000000a00 */
[----:B------:R-:W2:Y:S01]  /*0020*/  S2R R5, SR_CTAID.X ;  /* 0x0000000000057919 */ /* 0x000ea20000002500 */
[----:B0-----:R-:W-:Y:S01]  /*0030*/  VIADD R1, R1, 0xfffffb58 ;  /* 0xfffffb5801017836 */ /* 0x001fe20000000000 */
[----:B------:R-:W-:Y:S01]  /*0040*/  UMOV UR16, 0x400 ;  /* 0x0000040000107882 */ /* 0x000fe20000000000 */
[----:B------:R-:W-:Y:S01]  /*0050*/  ULDC.64 UR18, c[0x0][0x208] ;  /* 0x0000820000127ab9 */ /* 0x000fe20000000a00 */
[----:B------:R-:W0:Y:S03]  /*0060*/  S2R R126, SR_TID.X ;  /* 0x00000000007e7919 */ /* 0x000e260000002100 */
[----:B------:R-:W3:Y:S08]  /*0070*/  LDC R248, c[0x0][0x230] ;  /* 0x00008c00fff87b82 */ /* 0x000ef00000000800 */
[----:B------:R-:W4:Y:S01]  /*0080*/  S2UR UR4, SR_CgaCtaId ;  /* 0x00000000000479c3 */ /* 0x000f220000008800 */
[----:B-1----:R-:W-:-:S05]  /*0090*/  VIADD R0, R17, 0x3f ;  /* 0x0000003f11007836 */ /* 0x002fca0000000000 */
[----:B------:R-:W-:Y:S01]  /*00a0*/  SHF.R.S32.HI R3, RZ, 0x1f, R0 ;  /* 0x0000001fff037819 */ /* 0x000fe20000011400 */
[----:B---3--:R-:W-:-:S03]  /*00b0*/  VIADD R248, R248, 0x7f ;  /* 0x0000007ff8f87836 */ /* 0x008fc60000000000 */
[----:B------:R-:W-:Y:S02]  /*00c0*/  LEA.HI R3, R3, R0, RZ, 0x6 ;  /* 0x0000000003037211 */ /* 0x000fe400078f30ff */
[----:B--2---:R-:W-:Y:S02]  /*00d0*/  IABS R8, R5 ;  /* 0x0000000500087213 */ /* 0x004fe40000000000 */
[----:B------:R-:W-:Y:S01]  /*00e0*/  SHF.R.S32.HI R3, RZ, 0x6, R3 ;  /* 0x00000006ff037819 */ /* 0x000fe20000011403 */
[----:B----4-:R-:W-:-:S04]  /*00f0*/  ULEA UR16, UR4, UR16, 0x18 ;  /* 0x0000001004107291 */ /* 0x010fc8000f8ec03f */
[----:B------:R-:W-:-:S05]  /*0100*/  IMAD.SHL.U32 R4, R3, 0x8, RZ ;  /* 0x0000000803047824 */ /* 0x000fca00078e00ff */
[-C--:B------:R-:W-:Y:S02]  /*0110*/  IABS R7, R4.reuse ;  /* 0x0000000400077213 */ /* 0x080fe40000000000 */
[----:B------:R-:W-:Y:S02]  /*0120*/  IABS R10, R4 ;  /* 0x00000004000a7213 */ /* 0x000fe40000000000 */
[----:B------:R-:W1:Y:S08]  /*0130*/  I2F.RP R0, R7 ;  /* 0x0000000700007306 */ /* 0x000e700000209400 */
[----:B-1----:R-:W1:Y:S02]  /*0140*/  MUFU.RCP R0, R0 ;  /* 0x0000000000007308 */ /* 0x002e640000001000 */
[----:B-1----:R-:W-:-:S02]  /*0150*/  VIADD R2, R0, 0xffffffe ;  /* 0x0ffffffe00027836 */ /* 0x002fc40000000000 */
[----:B------:R-:W-:-:S04]  /*0160*/  IMAD.MOV R0, RZ, RZ, -R10 ;  /* 0x000000ffff007224 */ /* 0x000fc800078e0a0a */
[----:B------:R1:W2:Y:S02]  /*0170*/  F2I.FTZ.U32.TRUNC.NTZ R3, R2 ;  /* 0x0000000200037305 */ /* 0x0002a4000021f000 */
[----:B-1----:R-:W-:Y:S02]  /*0180*/  IMAD.MOV.U32 R2, RZ, RZ, RZ ;  /* 0x000000ffff027224 */ /* 0x002fe400078e00ff */
[----:B--2---:R-:W-:-:S04]  /*0190*/  IMAD.MOV R6, RZ, RZ, -R3 ;  /* 0x000000ffff067224 */ /* 0x004fc800078e0a03 */
[----:B------:R-:W-:Y:S02]  /*01a0*/  IMAD R9, R6, R7, RZ ;  /* 0x0000000706097224 */ /* 0x000fe400078e02ff */
[----:B------:R-:W-:Y:S02]  /*01b0*/  IMAD.MOV.U32 R6, RZ, RZ, R8 ;  /* 0x000000ffff067224 */ /* 0x000fe400078e0008 */
[----:B------:R-:W-:-:S06]  /*01c0*/  IMAD.HI.U32 R3, R3, R9, R2 ;  /* 0x0000000903037227 */ /* 0x000fcc00078e0002 */
[----:B------:R-:W-:-:S04]  /*01d0*/  IMAD.HI.U32 R3, R3, R6, RZ ;  /* 0x0000000603037227 */ /* 0x000fc800078e00ff */
[----:B------:R-:W-:-:S05]  /*01e0*/  IMAD R0, R3, R0, R6 ;  /* 0x0000000003007224 */ /* 0x000fca00078e0206 */
[----:B------:R-:W-:-:S13]  /*01f0*/  ISETP.GT.U32.AND P1, PT, R7, R0, PT ;  /* 0x000000000700720c */ /* 0x000fda0003f24070 */
[----:B------:R-:W-:Y:S02]  /*0200*/  @!P1 IMAD.IADD R0, R0, 0x1, -R7 ;  /* 0x0000000100009824 */ /* 0x000fe400078e0a07 */
[----:B------:R-:W-:Y:S01]  /*0210*/  @!P1 VIADD R3, R3, 0x1 ;  /* 0x0000000103039836 */ /* 0x000fe20000000000 */
[----:B------:R-:W-:Y:S02]  /*0220*/  ISETP.NE.AND P1, PT, R4, RZ, PT ;  /* 0x000000ff0400720c */ /* 0x000fe40003f25270 */
[----:B------:R-:W-:Y:S02]  /*0230*/  ISETP.GE.U32.AND P0, PT, R0, R7, PT ;  /* 0x000000070000720c */ /* 0x000fe40003f06070 */
[----:B------:R-:W-:-:S04]  /*0240*/  LOP3.LUT R0, R5, R4, RZ, 0x3c, !PT ;  /* 0x0000000405007212 */ /* 0x000fc800078e3cff */
[----:B------:R-:W-:Y:S01]  /*0250*/  ISETP.GE.AND P2, PT, R0, RZ, PT ;  /* 0x000000ff0000720c */ /* 0x000fe20003f46270 */
[----:B------:R-:W-:-:S06]  /*0260*/  VIADD R0, R16, 0xff ;  /* 0x000000ff10007836 */ /* 0x000fcc0000000000 */
[----:B------:R-:W-:-:S04]  /*0270*/  @P0 VIADD R3, R3, 0x1 ;  /* 0x0000000103030836 */ /* 0x000fc80000000000 */
[----:B------:R-:W-:Y:S01]  /*0280*/  IMAD.MOV.U32 R2, RZ, RZ, R3 ;  /* 0x000000ffff027224 */ /* 0x000fe200078e0003 */
[----:B------:R-:W-:-:S03]  /*0290*/  SHF.R.S32.HI R3, RZ, 0x1f, R0 ;  /* 0x0000001fff037819 */ /* 0x000fc60000011400 */
[----:B------:R-:W-:Y:S01]  /*02a0*/  @!P2 IMAD.MOV R2, RZ, RZ, -R2 ;  /* 0x000000ffff02a224 */ /* 0x000fe200078e0a02 */
[----:B------:R-:W-:Y:S02]  /*02b0*/  @!P1 LOP3.LUT R2, RZ, R4, RZ, 0x33, !PT ;  /* 0x00000004ff029212 */ /* 0x000fe400078e33ff */
[----:B------:R-:W-:-:S03]  /*02c0*/  LEA.HI R3, R3, R0, RZ, 0x8 ;  /* 0x0000000003037211 */ /* 0x000fc600078f40ff */
[----:B------:R-:W-:Y:S02]  /*02d0*/  IMAD.SHL.U32 R6, R2, 0x8, RZ ;  /* 0x0000000802067824 */ /* 0x000fe400078e00ff */
[----:B------:R-:W-:-:S03]  /*02e0*/  IMAD.MOV R2, RZ, RZ, -R2 ;  /* 0x000000ffff027224 */ /* 0x000fc600078e0a02 */
[----:B------:R-:W-:Y:S01]  /*02f0*/  LEA.HI.SX32 R3, R3, -R6, 0x18 ;  /* 0x8000000603037211 */ /* 0x000fe200078fc2ff */
[----:B------:R-:W-:-:S03]  /*0300*/  IMAD R4, R4, R2, R5 ;  /* 0x0000000204047224 */ /* 0x000fc600078e0205 */
[----:B------:R-:W-:Y:S02]  /*0310*/  VIMNMX R11, R3, 0x8, PT ;  /* 0x00000008030b7848 */ /* 0x000fe40003fe0100 */
[----:B------:R-:W-:Y:S02]  /*0320*/  IABS R9, R4 ;  /* 0x0000000400097213 */ /* 0x000fe40000000000 */
[----:B------:R-:W-:-:S04]  /*0330*/  IABS R7, R11 ;  /* 0x0000000b00077213 */ /* 0x000fc80000000000 */
[----:B------:R-:W1:Y:S08]  /*0340*/  I2F.RP R0, R7 ;  /* 0x0000000700007306 */ /* 0x000e700000209400 */
[----:B-1----:R-:W1:Y:S02]  /*0350*/  MUFU.RCP R0, R0 ;  /* 0x0000000000007308 */ /* 0x002e640000001000 */
[----:B-1----:R-:W-:-:S06]  /*0360*/  VIADD R3, R0, 0xffffffe ;  /* 0x0ffffffe00037836 */ /* 0x002fcc0000000000 */
[----:B------:R-:W1:Y:S02]  /*0370*/  F2I.FTZ.U32.TRUNC.NTZ R3, R3 ;  /* 0x0000000300037305 */ /* 0x000e64000021f000 */
[----:B-1----:R-:W-:-:S04]  /*0380*/  IMAD.MOV R8, RZ, RZ, -R3 ;  /* 0x000000ffff087224 */ /* 0x002fc800078e0a03 */
[----:B------:R-:W-:Y:S01]  /*0390*/  IMAD.MOV.U32 R2, RZ, RZ, R8 ;  /* 0x000000ffff027224 */ /* 0x000fe200078e0008 */
[----:B------:R-:W-:-:S03]  /*03a0*/  IABS R8, R11 ;  /* 0x0000000b00087213 */ /* 0x000fc60000000000 */
[----:B------:R-:W-:Y:S02]  /*03b0*/  IMAD R5, R2, R7, RZ ;  /* 0x0000000702057224 */ /* 0x000fe400078e02ff */
[----:B------:R-:W-:Y:S02]  /*03c0*/  IMAD.MOV.U32 R2, RZ, RZ, RZ ;  /* 0x000000ffff027224 */ /* 0x000fe400078e00ff */
[----:B------:R-:W-:Y:S02]  /*03d0*/  IMAD.MOV R0, RZ, RZ, -R8 ;  /* 0x000000ffff007224 */ /* 0x000fe400078e0a08 */
[----:B------:R-:W-:Y:S01]  /*03e0*/  IMAD.HI.U32 R2, R3, R5, R2 ;  /* 0x0000000503027227 */ /* 0x000fe200078e0002 */
[----:B0-----:R-:W-:-:S05]  /*03f0*/  LOP3.LUT R3, R126, 0xff, RZ, 0xc0, !PT ;  /* 0x000000ff7e037812 */ /* 0x001fca00078ec0ff */
        /* <DEDUP_REMOVED lines=8> */
[----:B------:R-:W-:-:S07]  /*0480*/  ISETP.GE.AND P2, PT, R0, RZ, PT ;  /* 0x000000ff0000720c */ /* 0x000fce0003f46270 */
[----:B------:R-:W-:Y:S01]  /*0490*/  @P0 VIADD R2, R2, 0x1 ;  /* 0x0000000102020836 */ /* 0x000fe20000000000 */
[----:B------:R-:W-:-:S05]  /*04a0*/  ISETP.GT.AND P0, PT, R248, 0x7f, PT ;  /* 0x0000007ff800780c */ /* 0x000fca0003f04270 */
[----:B------:R-:W-:Y:S01]  /*04b0*/  @!P2 IMAD.MOV R2, RZ, RZ, -R2 ;  /* 0x000000ffff02a224 */ /* 0x000fe200078e0a02 */
[----:B------:R-:W-:-:S05]  /*04c0*/  @!P1 LOP3.LUT R2, RZ, R11, RZ, 0x33, !PT ;  /* 0x0000000bff029212 */ /* 0x000fca00078e33ff */
[----:B------:R-:W-:-:S04]  /*04d0*/  IMAD.MOV R0, RZ, RZ, -R2 ;  /* 0x000000ffff007224 */ /* 0x000fc800078e0a02 */
[----:B------:R-:W-:-:S04]  /*04e0*/  IMAD R0, R11, R0, R4 ;  /* 0x000000000b007224 */ /* 0x000fc800078e0204 */
[----:B------:R-:W-:-:S04]  /*04f0*/  IMAD.IADD R0, R6, 0x1, R0 ;  /* 0x0000000106007824 */ /* 0x000fc800078e0200 */
[----:B------:R-:W-:Y:S02]  /*0500*/  IMAD R22, R0, 0x100, R3 ;  /* 0x0000010000167824 */ /* 0x000fe400078e0203 */
[----:B------:R-:W-:-:S03]  /*0510*/  IMAD.SHL.U32 R0, R2, 0x40, RZ ;  /* 0x0000004002007824 */ /* 0x000fc600078e00ff */
[----:B------:R0:W-:Y:S01]  /*0520*/  STL [R1+0x43c], R22 ;  /* 0x00043c1601007387 */ /* 0x0001e20000100800 */
[----:B------:R-:W-:Y:S05]  /*0530*/  @P0 BRA `(.L_x_0) ;  /* 0x00000000004c0947 */ /* 0x000fea0003800000 */
[----:B------:R-:W-:Y:S01]  /*0540*/  IMAD.SHL.U32 R2, R126, 0x80, RZ ;  /* 0x000000807e027824 */ /* 0x000fe200078e00ff */
[----:B------:R-:W-:Y:S02]  /*0550*/  CS2R R8, SRZ ;  /* 0x0000000000087805 */ /* 0x000fe4000001ff00 */
[----:B------:R-:W-:Y:S02]  /*0560*/  CS2R R10, SRZ ;  /* 0x00000000000a7805 */ /* 0x000fe4000001ff00 */
[----:B------:R-:W-:Y:S02]  /*0570*/  CS2R R4, SRZ ;  /* 0x0000000000047805 */ /* 0x000fe4000001ff00 */
[----:B------:R-:W-:Y:S01]  /*0580*/  CS2R R6, SRZ ;  /* 0x0000000000067805 */ /* 0x000fe2000001ff00 */
[----:B------:R1:W-:Y:S01]  /*0590*/  STL [R1+0x440], R2 ;  /* 0x0004400201007387 */ /* 0x0003e20000100800 */
[----:B------:R-:W-:Y:S02]  /*05a0*/  CS2R R32, SRZ ;  /* 0x0000000000207805 */ /* 0x000fe4000001ff00 */
[----:B------:R-:W-:-:S02]  /*05b0*/  CS2R R34, SRZ ;  /* 0x0000000000227805 */ /* 0x000fc4000001ff00 */
[----:B------:R-:W-:Y:S02]  /*05c0*/  CS2R R36, SRZ ;  /* 0x0000000000247805 */ /* 0x000fe4000001ff00 */
[----:B------:R-:W-:Y:S02]  /*05d0*/  CS2R R38, SRZ ;  /* 0x0000000000267805 */ /* 0x000fe4000001ff00 */
[----:B------:R-:W-:Y:S02]  /*05e0*/  CS2R R40, SRZ ;  /* 0x0000000000287805 */ /* 0x000fe4000001ff00 */
[----:B------:R-:W-:Y:S02]  /*05f0*/  CS2R R42, SRZ ;  /* 0x00000000002a7805 */ /* 0x000fe4000001ff00 */
[----:B------:R-:W-:Y:S02]  /*0600*/  CS2R R44, SRZ ;  /* 0x00000000002c7805 */ /* 0x000fe4000001ff00 */
[----:B------:R-:W-:-:S02]  /*0610*/  CS2R R46, SRZ ;  /* 0x00000000002e7805 */ /* 0x000fc4000001ff00 */
[----:B------:R-:W-:Y:S02]  /*0620*/  CS2R R48, SRZ ;  /* 0x0000000000307805 */ /* 0x000fe4000001ff00 */
[----:B------:R-:W-:Y:S02]  /*0630*/  CS2R R50, SRZ ;  /* 0x0000000000327805 */ /* 0x000fe4000001ff00 */
[----:B------:R-:W-:Y:S02]  /*0640*/  CS2R R52, SRZ ;  /* 0x0000000000347805 */ /* 0x000fe4000001ff00 */
[----:B------:R-:W-:Y:S01]  /*0650*/  CS2R R54, SRZ ;  /* 0x0000000000367805 */ /* 0x000fe2000001ff00 */
[----:B-1----:R-:W-:Y:S06]  /*0660*/  BRA `(.L_x_1) ;  /* 0x000000d8003c7947 */ /* 0x002fec0003800000 */
.L_x_0:
[----:B------:R-:W-:Y:S01]  /*0670*/  IABS R11, R16 ;  /* 0x00000010000b7213 */ /* 0x000fe20000000000 */
[----:B------:R1:W-:Y:S01]  /*0680*/  STL [R1+0x444], R0 ;  /* 0x0004440001007387 */ /* 0x0003e20000100800 */
[----:B------:R-:W-:Y:S01]  /*0690*/  IABS R3, R17 ;  /* 0x0000001100037213 */ /* 0x000fe20000000000 */
[----:B------:R-:W-:Y:S01]  /*06a0*/  ULDC UR17, c[0x0][0x23c] ;  /* 0x00008f0000117ab9 */ /* 0x000fe20000000800 */
[----:B------:R-:W2:Y:S01]  /*06b0*/  I2F.RP R2, R11 ;  /* 0x0000000b00027306 */ /* 0x000ea20000209400 */
[----:B------:R-:W-:Y:S01]  /*06c0*/  SHF.R.U32.HI R9, RZ, 0x7, R126 ;  /* 0x00000007ff097819 */ /* 0x000fe2000001167e */
[----:B------:R-:W-:Y:S01]  /*06d0*/  ULDC.64 UR4, c[0x0][0x218] ;  /* 0x0000860000047ab9 */ /* 0x000fe20000000a00 */
[----:B------:R-:W-:Y:S01]  /*06e0*/  ISETP.GE.AND P4, PT, R22, RZ, PT ;  /* 0x000000ff1600720c */ /* 0x000fe20003f86270 */
[----:B------:R-:W3:Y:S01]  /*06f0*/  LDC R39, c[0x0][0x238] ;  /* 0x00008e00ff277b82 */ /* 0x000ee20000000800 */
[----:B------:R-:W-:Y:S01]  /*0700*/  SGXT.U32 R9, R9, 0x1 ;  /* 0x000000010909781a */ /* 0x000fe20000000000 */
[----:B------:R-:W-:Y:S01]  /*0710*/  ULDC.64 UR6, c[0x0][0x210] ;  /* 0x0000840000067ab9 */ /* 0x000fe20000000a00 */
[----:B------:R-:W-:Y:S01]  /*0720*/  ISETP.NE.AND P6, PT, R16, RZ, PT ;  /* 0x000000ff1000720c */ /* 0x000fe20003fc5270 */
[----:B------:R-:W4:Y:S01]  /*0730*/  I2F.RP R8, R3 ;  /* 0x0000000300087306 */ /* 0x000f220000209400 */
[----:B------:R-:W-:Y:S01]  /*0740*/  LOP3.LUT R21, R0, R9, RZ, 0xfc, !PT ;  /* 0x0000000900157212 */ /* 0x000fe200078efcff */
[----:B------:R-:W-:Y:S01]  /*0750*/  IMAD.MOV.U32 R139, RZ, RZ, RZ ;  /* 0x000000ffff8b7224 */ /* 0x000fe200078e00ff */
[----:B-1----:R-:W-:-:S02]  /*0760*/  LOP3.LUT R0, R126, 0x7f, RZ, 0xc0, !PT ;  /* 0x0000007f7e007812 */ /* 0x002fc400078ec0ff */
[----:B------:R-:W-:Y:S02]  /*0770*/  CS2R R62, SRZ ;  /* 0x00000000003e7805 */ /* 0x000fe4000001ff00 */
[C---:B------:R-:W-:Y:S02]  /*0780*/  LOP3.LUT R15, R21.reuse, 0x3c, RZ, 0xfc, !PT ;  /* 0x0000003c150f7812 */ /* 0x040fe400078efcff */
[----:B------:R-:W-:Y:S02]  /*0790*/  CS2R R64, SRZ ;  /* 0x0000000000407805 */ /* 0x000fe4000001ff00 */
[----:B------:R-:W-:Y:S01]  /*07a0*/  LOP3.LUT R19, R21, 0x38, RZ, 0xfc, !PT ;  /* 0x0000003815137812 */ /* 0x000fe200078efcff */
[----:B--2---:R-:W1:Y:S01]  /*07b0*/  MUFU.RCP R2, R2 ;  /* 0x0000000200027308 */ /* 0x004e620000001000 */
[----:B------:R-:W-:Y:S02]  /*07c0*/  IABS R9, R15 ;  /* 0x0000000f00097213 */ /* 0x000fe40000000000 */
[----:B------:R-:W-:-:S02]  /*07d0*/  CS2R R66, SRZ ;  /* 0x0000000000427805 */ /* 0x000fc4000001ff00 */
[C---:B------:R-:W-:Y:S02]  /*07e0*/  LOP3.LUT R18, R21.reuse, 0x3a, RZ, 0xfc, !PT ;  /* 0x0000003a15127812 */ /* 0x040fe400078efcff */
[----:B------:R-:W-:Y:S02]  /*07f0*/  CS2R R68, SRZ ;  /* 0x0000000000447805 */ /* 0x000fe4000001ff00 */
[----:B------:R-:W-:Y:S02]  /*0800*/  LOP3.LUT R20, R21, 0x36, RZ, 0xfc, !PT ;  /* 0x0000003615147812 */ /* 0x000fe400078efcff */
[----:B------:R-:W-:Y:S02]  /*0810*/  CS2R R70, SRZ ;  /* 0x0000000000467805 */ /* 0x000fe4000001ff00 */
[----:B------:R-:W-:Y:S01]  /*0820*/  IABS R12, R18 ;  /* 0x00000012000c7213 */ /* 0x000fe20000000000 */
[----:B----4-:R-:W2:Y:S01]  /*0830*/  MUFU.RCP R8, R8 ;  /* 0x0000000800087308 */ /* 0x010ea20000001000 */
[----:B------:R-:W-:-:S02]  /*0840*/  ISETP.GE.AND P3, PT, R15, RZ, PT ;  /* 0x000000ff0f00720c */ /* 0x000fc40003f66270 */
[----:B------:R-:W-:Y:S02]  /*0850*/  CS2R R72, SRZ ;  /* 0x0000000000487805 */ /* 0x000fe4000001ff00 */
[----:B------:R-:W-:Y:S01]  /*0860*/  LOP3.LUT R15, R21, 0x30, RZ, 0xfc, !PT ;  /* 0x00000030150f7812 */ /* 0x000fe200078efcff */
[----:B---3--:R-:W-:Y:S01]  /*0870*/  IMAD R209, R39, 0xfe, RZ ;  /* 0x000000fe27d17824 */ /* 0x008fe200078e02ff */
[----:B------:R-:W-:Y:S01]  /*0880*/  LOP3.LUT R23, R21, 0x22, RZ, 0xfc, !PT ;  /* 0x0000002215177812 */ /* 0x000fe200078efcff */
[----:B------:R-:W-:Y:S01]  /*0890*/  IMAD R247, R39, 0xf6, RZ ;  /* 0x000000f627f77824 */ /* 0x000fe200078e02ff */
[----:B------:R-:W-:Y:S01]  /*08a0*/  LOP3.LUT R25, R21, 0x20, RZ, 0xfc, !PT ;  /* 0x0000002015197812 */ /* 0x000fe200078efcff */
[C---:B------:R-:W-:Y:S01]  /*08b0*/  IMAD R242, R39.reuse, 0xfa, RZ ;  /* 0x000000fa27f27824 */ /* 0x040fe200078e02ff */
[----:B------:R-:W-:Y:S01]  /*08c0*/  IABS R30, R23 ;  /* 0x00000017001e7213 */ /* 0x000fe20000000000 */
[----:B-1----:R-:W-:Y:S01]  /*08d0*/  VIADD R4, R2, 0xffffffe ;  /* 0x0ffffffe02047836 */ /* 0x002fe20000000000 */
[----:B------:R-:W-:Y:S01]  /*08e0*/  IABS R2, R22 ;  /* 0x0000001600027213 */ /* 0x000fe20000000000 */
[----:B------:R-:W-:Y:S01]  /*08f0*/  IMAD R246, R39, 0xf2, RZ ;  /* 0x000000f227f67824 */ /* 0x000fe200078e02ff */
[C---:B------:R-:W-:Y:S01]  /*0900*/  LOP3.LUT R27, R21.reuse, 0x1e, RZ, 0xfc, !PT ;  /* 0x0000001e151b7812 */ /* 0x040fe200078efcff */
[----:B------:R1:W3:Y:S01]  /*0910*/  F2I.FTZ.U32.TRUNC.NTZ R5, R4 ;  /* 0x0000000400057305 */ /* 0x0002e2000021f000 */
[----:B------:R-:W-:Y:S01]  /*0920*/  LOP3.LUT R29, R21, 0x8, RZ, 0xfc, !PT ;  /* 0x00000008151d7812 */ /* 0x000fe200078efcff */
[C---:B------:R-:W-:Y:S01]  /*0930*/  IMAD R245, R39.reuse, 0xee, RZ ;  /* 0x000000ee27f57824 */ /* 0x040fe200078e02ff */
[----:B------:R-:W-:Y:S01]  /*0940*/  IABS R60, R21 ;  /* 0x00000015003c7213 */ /* 0x000fe20000000000 */
[----:B--2---:R-:W-:Y:S01]  /*0950*/  VIADD R6, R8, 0xffffffe ;  /* 0x0ffffffe08067836 */ /* 0x004fe20000000000 */
[----:B------:R-:W-:Y:S01]  /*0960*/  IABS R52, R29 ;  /* 0x0000001d00347213 */ /* 0x000fe20000000000 */
[----:B------:R-:W-:Y:S01]  /*0970*/  IMAD R244, R39, 0xea, RZ ;  /* 0x000000ea27f47824 */ /* 0x000fe200078e02ff */
[C---:B------:R-:W-:Y:S01]  /*0980*/  LOP3.LUT R31, R21.reuse, 0x4, RZ, 0xfc, !PT ;  /* 0x00000004151f7812 */ /* 0x040fe200078efcff */
[----:B------:R-:W2:Y:S01]  /*0990*/  F2I.FTZ.U32.TRUNC.NTZ R7, R6 ;  /* 0x0000000600077305 */ /* 0x000ea2000021f000 */
[----:B-1----:R-:W-:Y:S01]  /*09a0*/  IMAD.MOV.U32 R4, RZ, RZ, RZ ;  /* 0x000000ffff047224 */ /* 0x002fe200078e00ff */
[----:B------:R-:W-:Y:S01]  /*09b0*/  LOP3.LUT R33, R21, 0x2, RZ, 0xfc, !PT ;  /* 0x0000000215217812 */ /* 0x000fe200078efcff */
[C---:B------:R-:W-:Y:S01]  /*09c0*/  IMAD R199, R39.reuse, 0x7f, RZ ;  /* 0x0000007f27c77824 */ /* 0x040fe200078e02ff */
[----:B------:R-:W-:Y:S01]  /*09d0*/  IABS R56, R31 ;  /* 0x0000001f00387213 */ /* 0x000fe20000000000 */
[C---:B------:R-:W-:Y:S01]  /*09e0*/  IMAD R243, R39.reuse, 0xe6, RZ ;  /* 0x000000e627f37824 */ /* 0x040fe200078e02ff */
[----:B------:R-:W-:Y:S01]  /*09f0*/  IABS R58, R33 ;  /* 0x00000021003a7213 */ /* 0x000fe20000000000 */
[----:B---3--:R-:W-:Y:S01]  /*0a00*/  IMAD.MOV R10, RZ, RZ, -R5 ;  /* 0x000000ffff0a7224 */ /* 0x008fe200078e0a05 */
[----:B------:R-:W-:Y:S01]  /*0a10*/  CS2R R74, SRZ ;  /* 0x00000000004a7805 */ /* 0x000fe2000001ff00 */
[C---:B------:R-:W-:Y:S01]  /*0a20*/  IMAD R234, R39.reuse, 0x7d, RZ ;  /* 0x0000007d27ea7824 */ /* 0x040fe200078e02ff */
[----:B------:R-:W-:Y:S01]  /*0a30*/  CS2R R76, SRZ ;  /* 0x00000000004c7805 */ /* 0x000fe2000001ff00 */
[----:B------:R-:W-:Y:S01]  /*0a40*/  IMAD R13, R10, R11, RZ ;  /* 0x0000000b0a0d7224 */ /* 0x000fe200078e02ff */
[----:B------:R-:W-:Y:S01]  /*0a50*/  CS2R R78, SRZ ;  /* 0x00000000004e7805 */ /* 0x000fe2000001ff00 */
[----:B------:R-:W-:Y:S01]  /*0a60*/  IMAD R241, R39, 0xe2, RZ ;  /* 0x000000e227f17824 */ /* 0x000fe200078e02ff */
[----:B------:R-:W-:Y:S01]  /*0a70*/  CS2R R80, SRZ ;  /* 0x0000000000507805 */ /* 0x000fe2000001ff00 */
[----:B--2---:R-:W-:Y:S01]  /*0a80*/  IMAD.MOV R6, RZ, RZ, -R7 ;  /* 0x000000ffff067224 */ /* 0x004fe200078e0a07 */
[----:B------:R-:W-:Y:S01]  /*0a90*/  CS2R R82, SRZ ;  /* 0x0000000000527805 */ /* 0x000fe2000001ff00 */
[----:B------:R-:W-:Y:S01]  /*0aa0*/  IMAD.HI.U32 R4, R5, R13, R4 ;  /* 0x0000000d05047227 */ /* 0x000fe200078e0004 */
[----:B------:R-:W-:-:S02]  /*0ab0*/  LOP3.LUT R13, R21, 0x3e, RZ, 0xfc, !PT ;  /* 0x0000003e150d7812 */ /* 0x000fc400078efcff */
[----:B------:R-:W-:Y:S02]  /*0ac0*/  CS2R R84, SRZ ;  /* 0x0000000000547805 */ /* 0x000fe4000001ff00 */
[----:B------:R-:W-:Y:S01]  /*0ad0*/  CS2R R86, SRZ ;  /* 0x0000000000567805 */ /* 0x000fe2000001ff00 */
[----:B------:R-:W-:Y:S01]  /*0ae0*/  IMAD R5, R6, R3, RZ ;  /* 0x0000000306057224 */ /* 0x000fe200078e02ff */
[----:B------:R-:W-:Y:S01]  /*0af0*/  IABS R8, R13 ;  /* 0x0000000d00087213 */ /* 0x000fe20000000000 */
[----:B------:R-:W-:Y:S01]  /*0b00*/  IMAD.MOV.U32 R6, RZ, RZ, RZ ;  /* 0x000000ffff067224 */ /* 0x000fe200078e00ff */
[----:B------:R-:W-:Y:S01]  /*0b10*/  ISETP.GE.AND P5, PT, R13, RZ, PT ;  /* 0x000000ff0d00720c */ /* 0x000fe20003fa6270 */
[----:B------:R-:W-:Y:S01]  /*0b20*/  IMAD.HI.U32 R4, R4, R2, RZ ;  /* 0x0000000204047227 */ /* 0x000fe200078e00ff */
[----:B------:R-:W-:-:S03]  /*0b30*/  IABS R13, R20 ;  /* 0x00000014000d7213 */ /* 0x000fc60000000000 */
[----:B------:R-:W-:Y:S01]  /*0b40*/  IMAD.HI.U32 R6, R7, R5, R6 ;  /* 0x0000000507067227 */ /* 0x000fe200078e0006 */
[----:B------:R-:W-:Y:S02]  /*0b50*/  SHF.R.U32.HI R5, RZ, 0x5, R126 ;  /* 0x00000005ff057819 */ /* 0x000fe4000001167e */
[----:B------:R-:W-:Y:S01]  /*0b60*/  SHF.R.S32.HI R7, RZ, 0x1f, R248 ;  /* 0x0000001fff077819 */ /* 0x000fe200000114f8 */
[----:B------:R-:W-:Y:S01]  /*0b70*/  IMAD.MOV R4, RZ, RZ, -R4 ;  /* 0x000000ffff047224 */ /* 0x000fe200078e0a04 */
[----:B------:R-:W-:Y:S01]  /*0b80*/  R2UR UR40, R5 ;  /* 0x00000000052872ca */ /* 0x000fe200000e0000 */
[----:B------:R-:W-:Y:S01]  /*0b90*/  IMAD.HI.U32 R5, R6, R9, RZ ;  /* 0x0000000906057227 */ /* 0x000fe200078e00ff */
[----:B------:R-:W-:-:S03]  /*0ba0*/  LEA.HI R248, R7, R248, RZ, 0x7 ;  /* 0x000000f807f87211 */ /* 0x000fc600078f38ff */
[----:B------:R-:W-:Y:S01]  /*0bb0*/  IMAD R4, R11, R4, R2 ;  /* 0x000000040b047224 */ /* 0x000fe200078e0202 */
[----:B------:R-:W-:Y:S01]  /*0bc0*/  SHF.R.S32.HI R248, RZ, 0x7, R248 ;  /* 0x00000007fff87819 */ /* 0x000fe200000114f8 */
[----:B------:R-:W-:-:S03]  /*0bd0*/  IMAD.HI.U32 R2, R6, R8, RZ ;  /* 0x0000000806027227 */ /* 0x000fc600078e00ff */
[----:B------:R-:W-:Y:S01]  /*0be0*/  ISETP.GT.U32.AND P0, PT, R11, R4, PT ;  /* 0x000000040b00720c */ /* 0x000fe20003f04070 */
[----:B------:R-:W-:Y:S02]  /*0bf0*/  IMAD.MOV R2, RZ, RZ, -R2 ;  /* 0x000000ffff027224 */ /* 0x000fe400078e0a02 */
[----:B------:R-:W-:Y:S01]  /*0c00*/  IMAD.MOV R10, RZ, RZ, -R5 ;  /* 0x000000ffff0a7224 */ /* 0x000fe200078e0a05 */
[----:B------:R-:W-:Y:S01]  /*0c10*/  IABS R5, R19 ;  /* 0x0000001300057213 */ /* 0x000fe20000000000 */
[C---:B------:R-:W-:Y:S02]  /*0c20*/  IMAD R2, R3.reuse, R2, R8 ;  /* 0x0000000203027224 */ /* 0x040fe400078e0208 */
[C---:B------:R-:W-:Y:S02]  /*0c30*/  IMAD R8, R3.reuse, R10, R9 ;  /* 0x0000000a03087224 */ /* 0x040fe400078e0209 */
[----:B------:R-:W-:Y:S01]  /*0c40*/  IMAD.MOV.U32 R9, RZ, RZ, R5 ;  /* 0x000000ffff097224 */ /* 0x000fe200078e0005 */
[C---:B------:R-:W-:Y:S01]  /*0c50*/  ISETP.GT.U32.AND P1, PT, R3.reuse, R2, PT ;  /* 0x000000020300720c */ /* 0x040fe20003f24070 */
[----:B------:R-:W-:Y:S01]  /*0c60*/  IMAD.HI.U32 R5, R6, R12, RZ ;  /* 0x0000000c06057227 */ /* 0x000fe200078e00ff */
[----:B------:R-:W-:-:S03]  /*0c70*/  ISETP.GT.U32.AND P2, PT, R3, R8, PT ;  /* 0x000000080300720c */ /* 0x000fc60003f44070 */
[----:B------:R-:W-:Y:S02]  /*0c80*/  @!P0 IMAD.IADD R4, R4, 0x1, -R11 ;  /* 0x0000000104048824 */ /* 0x000fe400078e0a0b */
[----:B------:R-:W-:-:S03]  /*0c90*/  IMAD.HI.U32 R7, R6, R9, RZ ;  /* 0x0000000906077227 */ /* 0x000fc600078e00ff */
[----:B------:R-:W-:Y:S01]  /*0ca0*/  ISETP.GT.U32.AND P0, PT, R11, R4, PT ;  /* 0x000000040b00720c */ /* 0x000fe20003f04070 */
[----:B------:R-:W-:Y:S02]  /*0cb0*/  IMAD.MOV R5, RZ, RZ, -R5 ;  /* 0x000000ffff057224 */ /* 0x000fe400078e0a05 */
[----:B------:R-:W-:Y:S02]  /*0cc0*/  IMAD.MOV R14, RZ, RZ, -R7 ;  /* 0x000000ffff0e7224 */ /* 0x000fe400078e0a07 */
[----:B------:R-:W-:Y:S02]  /*0cd0*/  @!P2 IMAD.IADD R8, R8, 0x1, -R3 ;  /* 0x000000010808a824 */ /* 0x000fe400078e0a03 */
[----:B------:R-:W-:Y:S01]  /*0ce0*/  IMAD.MOV.U32 R7, RZ, RZ, R13 ;  /* 0x000000ffff077224 */ /* 0x000fe200078e000d */
[----:B------:R-:W-:Y:S01]  /*0cf0*/  LOP3.LUT R13, R21, 0x32, RZ, 0xfc, !PT ;  /* 0x00000032150d7812 */ /* 0x000fe200078efcff */
[----:B------:R-:W-:Y:S01]  /*0d00*/  @!P1 IMAD.IADD R2, R2, 0x1, -R3 ;  /* 0x0000000102029824 */ /* 0x000fe200078e0a03 */
[C---:B------:R-:W-:Y:S01]  /*0d10*/  ISETP.GT.U32.AND P1, PT, R3.reuse, R8, PT ;  /* 0x000000080300720c */ /* 0x040fe20003f24070 */
[----:B------:R-:W-:-:S02]  /*0d20*/  IMAD R10, R3, R5, R12 ;  /* 0x00000005030a7224 */ /* 0x000fc400078e020c */
[----:B------:R-:W-:-:S03]  /*0d30*/  IMAD.HI.U32 R5, R6, R7, RZ ;  /* 0x0000000706057227 */ /* 0x000fc600078e00ff */
[C---:B------:R-:W-:Y:S01]  /*0d40*/  ISETP.GT.U32.AND P2, PT, R3.reuse, R10, PT ;  /* 0x0000000a0300720c */ /* 0x040fe20003f44070 */
[C---:B------:R-:W-:Y:S02]  /*0d50*/  IMAD R12, R3.reuse, R14, R9 ;  /* 0x0000000e030c7224 */ /* 0x040fe400078e0209 */
[----:B------:R-:W-:Y:S02]  /*0d60*/  IMAD.MOV R14, RZ, RZ, -R5 ;  /* 0x000000ffff0e7224 */ /* 0x000fe400078e0a05 */
[----:B------:R-:W-:Y:S01]  /*0d70*/  @!P0 IMAD.IADD R4, R4, 0x1, -R11 ;  /* 0x0000000104048824 */ /* 0x000fe200078e0a0b */
[C---:B------:R-:W-:Y:S01]  /*0d80*/  ISETP.GT.U32.AND P0, PT, R3.reuse, R2, PT ;  /* 0x000000020300720c */ /* 0x040fe20003f04070 */
[----:B------:R-:W-:Y:S01]  /*0d90*/  IMAD R14, R3, R14, R7 ;  /* 0x0000000e030e7224 */ /* 0x000fe200078e0207 */
[----:B------:R-:W-:Y:S01]  /*0da0*/  LOP3.LUT R11, R21, 0x34, RZ, 0xfc, !PT ;  /* 0x00000034150b7812 */ /* 0x000fe200078efcff */
[--C-:B------:R-:W-:Y:S02]  /*0db0*/  @!P1 IMAD.IADD R8, R8, 0x1, -R3.reuse ;  /* 0x0000000108089824 */ /* 0x100fe400078e0a03 */
[----:B------:R-:W-:Y:S01]  /*0dc0*/  @!P4 IMAD.MOV R4, RZ, RZ, -R4 ;  /* 0x000000ffff04c224 */ /* 0x000fe200078e0a04 */
[----:B------:R-:W-:Y:S01]  /*0dd0*/  ISETP.GT.U32.AND P1, PT, R3, R14, PT ;  /* 0x0000000e0300720c */ /* 0x000fe20003f24070 */
[--C-:B------:R-:W-:Y:S01]  /*0de0*/  @!P2 IMAD.IADD R10, R10, 0x1, -R3.reuse ;  /* 0x000000010a0aa824 */ /* 0x100fe200078e0a03 */
[----:B------:R-:W-:Y:S01]  /*0df0*/  IABS R9, R11 ;  /* 0x0000000b00097213 */ /* 0x000fe20000000000 */
[----:B------:R-:W-:Y:S01]  /*0e00*/  @!P3 IMAD.MOV R8, RZ, RZ, -R8 ;  /* 0x000000ffff08b224 */ /* 0x000fe200078e0a08 */
[----:B------:R-:W-:Y:S01]  /*0e10*/  @!P6 LOP3.LUT R4, RZ, R16, RZ, 0x33, !PT ;  /* 0x00000010ff04e212 */ /* 0x000fe200078e33ff */
[----:B------:R-:W-:Y:S01]  /*0e20*/  IMAD R240, R39, 0xde, RZ ;  /* 0x000000de27f07824 */ /* 0x000fe200078e02ff */
[----:B------:R-:W-:Y:S01]  /*0e30*/  IABS R16, R13 ;  /* 0x0000000d00107213 */ /* 0x000fe20000000000 */
[----:B------:R-:W-:Y:S01]  /*0e40*/  @!P0 IMAD.IADD R2, R2, 0x1, -R3 ;  /* 0x0000000102028824 */ /* 0x000fe200078e0a03 */
[----:B------:R-:W-:Y:S01]  /*0e50*/  ISETP.GT.U32.AND P6, PT, R3, R12, PT ;  /* 0x0000000c0300720c */ /* 0x000fe20003fc4070 */
[----:B------:R-:W-:Y:S01]  /*0e60*/  IMAD.HI.U32 R7, R6, R9, RZ ;  /* 0x0000000906077227 */ /* 0x000fe200078e00ff */
[----:B------:R-:W-:-:S02]  /*0e70*/  ISETP.GE.AND P4, PT, R18, RZ, PT ;  /* 0x000000ff1200720c */ /* 0x000fc40003f86270 */
[----:B------:R-:W-:Y:S01]  /*0e80*/  IABS R18, R15 ;  /* 0x0000000f00127213 */ /* 0x000fe20000000000 */
[----:B------:R-:W-:Y:S01]  /*0e90*/  @!P1 IMAD.IADD R14, R14, 0x1, -R3 ;  /* 0x000000010e0e9824 */ /* 0x000fe200078e0a03 */
[----:B------:R-:W-:Y:S01]  /*0ea0*/  ISETP.GE.AND P3, PT, R11, RZ, PT ;  /* 0x000000ff0b00720c */ /* 0x000fe20003f66270 */
[----:B------:R-:W-:Y:S01]  /*0eb0*/  IMAD.MOV.U32 R5, RZ, RZ, R2 ;  /* 0x000000ffff057224 */ /* 0x000fe200078e0002 */
[----:B------:R-:W-:Y:S01]  /*0ec0*/  LOP3.LUT R11, R21, 0x2e, RZ, 0xfc, !PT ;  /* 0x0000002e150b7812 */ /* 0x000fe200078efcff */
[----:B------:R-:W-:Y:S01]  /*0ed0*/  IMAD.MOV R2, RZ, RZ, -R7 ;  /* 0x000000ffff027224 */ /* 0x000fe200078e0a07 */
[C---:B------:R-:W-:Y:S01]  /*0ee0*/  ISETP.GT.U32.AND P1, PT, R3.reuse, R14, PT ;  /* 0x0000000e0300720c */ /* 0x040fe20003f24070 */
[----:B------:R-:W-:Y:S01]  /*0ef0*/  @!P5 IMAD.MOV R5, RZ, RZ, -R5 ;  /* 0x000000ffff05d224 */ /* 0x000fe200078e0a05 */
[----:B------:R-:W-:Y:S01]  /*0f00*/  ISETP.GT.U32.AND P5, PT, R3, R10, PT ;  /* 0x0000000a0300720c */ /* 0x000fe20003fa4070 */
[----:B------:R-:W-:Y:S01]  /*0f10*/  IMAD.HI.U32 R7, R6, R16, RZ ;  /* 0x0000001006077227 */ /* 0x000fe200078e00ff */
[----:B------:R-:W-:-:S02]  /*0f20*/  ISETP.GE.AND P2, PT, R20, RZ, PT ;  /* 0x000000ff1400720c */ /* 0x000fc40003f46270 */
[----:B------:R-:W-:Y:S01]  /*0f30*/  IABS R20, R11 ;  /* 0x0000000b00147213 */ /* 0x000fe20000000000 */
[----:B------:R-:W-:Y:S01]  /*0f40*/  IMAD.MOV R7, RZ, RZ, -R7 ;  /* 0x000000ffff077224 */ /* 0x000fe200078e0a07 */
[----:B------:R-:W-:Y:S01]  /*0f50*/  ISETP.GE.AND P0, PT, R19, RZ, PT ;  /* 0x000000ff1300720c */ /* 0x000fe20003f06270 */
[C---:B------:R-:W-:Y:S01]  /*0f60*/  IMAD R2, R3.reuse, R2, R9 ;  /* 0x0000000203027224 */ /* 0x040fe200078e0209 */
[----:B------:R-:W-:Y:S01]  /*0f70*/  IABS R19, R27 ;  /* 0x0000001b00137213 */ /* 0x000fe20000000000 */
[C---:B------:R-:W-:Y:S02]  /*0f80*/  IMAD R16, R3.reuse, R7, R16 ;  /* 0x0000000703107224 */ /* 0x040fe400078e0210 */
[--C-:B------:R-:W-:Y:S02]  /*0f90*/  @!P6 IMAD.IADD R12, R12, 0x1, -R3.reuse ;  /* 0x000000010c0ce824 */ /* 0x100fe400078e0a03 */
[--C-:B------:R-:W-:Y:S01]  /*0fa0*/  @!P1 IMAD.IADD R14, R14, 0x1, -R3.reuse ;  /* 0x000000010e0e9824 */ /* 0x100fe200078e0a03 */
[C---:B------:R-:W-:Y:S01]  /*0fb0*/  ISETP.GT.U32.AND P1, PT, R3.reuse, R16, PT ;  /* 0x000000100300720c */ /* 0x040fe20003f24070 */
[----:B------:R-:W-:Y:S01]  /*0fc0*/  @!P5 IMAD.IADD R10, R10, 0x1, -R3 ;  /* 0x000000010a0ad824 */ /* 0x000fe200078e0a03 */
[C---:B------:R-:W-:Y:S01]  /*0fd0*/  ISETP.GT.U32.AND P5, PT, R3.reuse, R2, PT ;  /* 0x000000020300720c */ /* 0x040fe20003fa4070 */
[----:B------:R-:W-:Y:S01]  /*0fe0*/  IMAD.HI.U32 R7, R6, R18, RZ ;  /* 0x0000001206077227 */ /* 0x000fe200078e00ff */
[----:B------:R-:W-:-:S03]  /*0ff0*/  ISETP.GT.U32.AND P6, PT, R3, R12, PT ;  /* 0x0000000c0300720c */ /* 0x000fc60003fc4070 */
[----:B------:R-:W-:Y:S02]  /*1000*/  IMAD.MOV R7, RZ, RZ, -R7 ;  /* 0x000000ffff077224 */ /* 0x000fe400078e0a07 */
[----:B------:R-:W-:Y:S02]  /*1010*/  @!P4 IMAD.MOV R10, RZ, RZ, -R10 ;  /* 0x000000ffff0ac224 */ /* 0x000fe400078e0a0a */
[----:B------:R-:W-:Y:S02]  /*1020*/  IMAD R18, R3, R7, R18 ;  /* 0x0000000703127224 */ /* 0x000fe400078e0212 */
[--C-:B------:R-:W-:Y:S02]  /*1030*/  @!P1 IMAD.IADD R16, R16, 0x1, -R3.reuse ;  /* 0x0000000110109824 */ /* 0x100fe400078e0a03 */
[--C-:B------:R-:W-:Y:S01]  /*1040*/  @!P5 IMAD.IADD R2, R2, 0x1, -R3.reuse ;  /* 0x000000010202d824 */ /* 0x100fe200078e0a03 */
[----:B------:R-:W-:Y:S01]  /*1050*/  ISETP.GE.AND P5, PT, R15, RZ, PT ;  /* 0x000000ff0f00720c */ /* 0x000fe20003fa6270 */
[----:B------:R-:W-:Y:S01]  /*1060*/  @!P6 IMAD.IADD R12, R12, 0x1, -R3 ;  /* 0x000000010c0ce824 */ /* 0x000fe200078e0a03 */
[----:B------:R-:W-:Y:S01]  /*1070*/  ISETP.GE.AND P6, PT, R13, RZ, PT ;  /* 0x000000ff0d00720c */ /* 0x000fe20003fc6270 */
[----:B------:R-:W-:Y:S01]  /*1080*/  IMAD.HI.U32 R7, R6, R20, RZ ;  /* 0x0000001406077227 */ /* 0x000fe200078e00ff */
[----:B------:R-:W-:-:S02]  /*1090*/  ISETP.GT.U32.AND P1, PT, R3, R16, PT ;  /* 0x000000100300720c */ /* 0x000fc40003f24070 */
[----:B------:R-:W-:Y:S01]  /*10a0*/  LOP3.LUT R13, R21, 0x2c, RZ, 0xfc, !PT ;  /* 0x0000002c150d7812 */ /* 0x000fe200078efcff */
[----:B------:R-:W-:Y:S01]  /*10b0*/  IMAD.MOV R7, RZ, RZ, -R7 ;  /* 0x000000ffff077224 */ /* 0x000fe200078e0a07 */
[C---:B------:R-:W-:Y:S01]  /*10c0*/  ISETP.GT.U32.AND P4, PT, R3.reuse, R2, PT ;  /* 0x000000020300720c */ /* 0x040fe20003f84070 */
[----:B------:R-:W-:Y:S01]  /*10d0*/  @!P0 IMAD.MOV R12, RZ, RZ, -R12 ;  /* 0x000000ffff0c8224 */ /* 0x000fe200078e0a0c */
[----:B0-----:R-:W-:Y:S01]  /*10e0*/  IABS R22, R13 ;  /* 0x0000000d00167213 */ /* 0x001fe20000000000 */
[C---:B------:R-:W-:Y:S01]  /*10f0*/  IMAD R20, R3.reuse, R7, R20 ;  /* 0x0000000703147224 */ /* 0x040fe200078e0214 */
[----:B------:R-:W-:Y:S01]  /*1100*/  ISETP.GT.U32.AND P0, PT, R3, R18, PT ;  /* 0x000000120300720c */ /* 0x000fe20003f04070 */
[----:B------:R-:W-:Y:S01]  /*1110*/  @!P2 IMAD.MOV R14, RZ, RZ, -R14 ;  /* 0x000000ffff0ea224 */ /* 0x000fe200078e0a0e */
[----:B------:R-:W-:Y:S01]  /*1120*/  ISETP.GE.AND P2, PT, R11, RZ, PT ;  /* 0x000000ff0b00720c */ /* 0x000fe20003f46270 */
[----:B------:R-:W-:Y:S01]  /*1130*/  IMAD.HI.U32 R9, R6, R22, RZ ;  /* 0x0000001606097227 */ /* 0x000fe200078e00ff */
[----:B------:R-:W-:-:S02]  /*1140*/  LOP3.LUT R11, R21, 0x2a, RZ, 0xfc, !PT ;  /* 0x0000002a150b7812 */ /* 0x000fc400078efcff */
[----:B------:R-:W-:Y:S01]  /*1150*/  LOP3.LUT R15, R21, 0x26, RZ, 0xfc, !PT ;  /* 0x00000026150f7812 */ /* 0x000fe200078efcff */
[----:B------:R-:W-:Y:S01]  /*1160*/  @!P1 IMAD.IADD R16, R16, 0x1, -R3 ;  /* 0x0000000110109824 */ /* 0x000fe200078e0a03 */
[----:B------:R-:W-:Y:S01]  /*1170*/  ISETP.GT.U32.AND P1, PT, R3, R20, PT ;  /* 0x000000140300720c */ /* 0x000fe20003f24070 */
[----:B------:R-:W-:Y:S01]  /*1180*/  IMAD.MOV R9, RZ, RZ, -R9 ;  /* 0x000000ffff097224 */ /* 0x000fe200078e0a09 */
[----:B------:R-:W-:Y:S01]  /*1190*/  IABS R26, R15 ;  /* 0x0000000f001a7213 */ /* 0x000fe20000000000 */
[--C-:B------:R-:W-:Y:S01]  /*11a0*/  @!P4 IMAD.IADD R2, R2, 0x1, -R3.reuse ;  /* 0x000000010202c824 */ /* 0x100fe200078e0a03 */
[----:B------:R-:W-:Y:S01]  /*11b0*/  ISETP.GE.AND P4, PT, R13, RZ, PT ;  /* 0x000000ff0d00720c */ /* 0x000fe20003f86270 */
[----:B------:R-:W-:Y:S01]  /*11c0*/  IMAD R22, R3, R9, R22 ;  /* 0x0000000903167224 */ /* 0x000fe200078e0216 */
[----:B------:R-:W-:Y:S01]  /*11d0*/  IABS R13, R11 ;  /* 0x0000000b000d7213 */ /* 0x000fe20000000000 */
[----:B------:R-:W-:Y:S01]  /*11e0*/  IMAD.MOV.U32 R7, RZ, RZ, R2 ;  /* 0x000000ffff077224 */ /* 0x000fe200078e0002 */
[----:B------:R-:W-:Y:S01]  /*11f0*/  LOP3.LUT R9, R21, 0x28, RZ, 0xfc, !PT ;  /* 0x0000002815097812 */ /* 0x000fe200078efcff */
[----:B------:R-:W-:-:S02]  /*1200*/  @!P0 IMAD.IADD R18, R18, 0x1, -R3 ;  /* 0x0000000112128824 */ /* 0x000fc400078e0a03 */
[----:B------:R-:W-:Y:S01]  /*1210*/  @!P3 IMAD.MOV R7, RZ, RZ, -R7 ;  /* 0x000000ffff07b224 */ /* 0x000fe200078e0a07 */
[C---:B------:R-:W-:Y:S01]  /*1220*/  ISETP.GT.U32.AND P3, PT, R3.reuse, R22, PT ;  /* 0x000000160300720c */ /* 0x040fe20003f64070 */
[----:B------:R-:W-:Y:S01]  /*1230*/  @!P1 IMAD.IADD R20, R20, 0x1, -R3 ;  /* 0x0000000114149824 */ /* 0x000fe200078e0a03 */
[C---:B------:R-:W-:Y:S01]  /*1240*/  ISETP.GT.U32.AND P0, PT, R3.reuse, R18, PT ;  /* 0x000000120300720c */ /* 0x040fe20003f04070 */
[----:B------:R-:W-:Y:S01]  /*1250*/  IMAD.HI.U32 R2, R6, R13, RZ ;  /* 0x0000000d06027227 */ /* 0x000fe200078e00ff */
[----:B------:R-:W-:Y:S02]  /*1260*/  IABS R24, R9 ;  /* 0x0000000900187213 */ /* 0x000fe40000000000 */
[----:B------:R-:W-:Y:S01]  /*1270*/  ISETP.GT.U32.AND P1, PT, R3, R20, PT ;  /* 0x000000140300720c */ /* 0x000fe20003f24070 */
[----:B------:R-:W-:Y:S02]  /*1280*/  IMAD.MOV R2, RZ, RZ, -R2 ;  /* 0x000000ffff027224 */ /* 0x000fe400078e0a02 */
[----:B------:R-:W-:Y:S01]  /*1290*/  @!P6 IMAD.MOV R16, RZ, RZ, -R16 ;  /* 0x000000ffff10e224 */ /* 0x000fe200078e0a10 */
[----:B------:R-:W-:Y:S01]  /*12a0*/  ISETP.GE.AND P6, PT, R11, RZ, PT ;  /* 0x000000ff0b00720c */ /* 0x000fe20003fc6270 */
[----:B------:R-:W-:-:S02]  /*12b0*/  IMAD R2, R3, R2, R13 ;  /* 0x0000000203027224 */ /* 0x000fc400078e020d */
[----:B------:R-:W-:Y:S02]  /*12c0*/  @!P3 IMAD.IADD R22, R22, 0x1, -R3 ;  /* 0x000000011616b824 */ /* 0x000fe400078e0a03 */
[----:B------:R-:W-:-:S03]  /*12d0*/  IMAD.HI.U32 R11, R6, R26, RZ ;  /* 0x0000001a060b7227 */ /* 0x000fc600078e00ff */
[C---:B------:R-:W-:Y:S01]  /*12e0*/  ISETP.GT.U32.AND P3, PT, R3.reuse, R22, PT ;  /* 0x000000160300720c */ /* 0x040fe20003f64070 */
[----:B------:R-:W-:Y:S01]  /*12f0*/  @!P1 IMAD.IADD R20, R20, 0x1, -R3 ;  /* 0x0000000114149824 */ /* 0x000fe200078e0a03 */
[----:B------:R-:W-:Y:S01]  /*1300*/  ISETP.GT.U32.AND P1, PT, R3, R2, PT ;  /* 0x000000020300720c */ /* 0x000fe20003f24070 */
[----:B------:R-:W-:Y:S02]  /*1310*/  IMAD.MOV R11, RZ, RZ, -R11 ;  /* 0x000000ffff0b7224 */ /* 0x000fe400078e0a0b */
[----:B------:R-:W-:Y:S01]  /*1320*/  @!P0 IMAD.IADD R18, R18, 0x1, -R3 ;  /* 0x0000000112128824 */ /* 0x000fe200078e0a03 */
[----:B------:R-:W-:Y:S01]  /*1330*/  ISETP.GE.AND P0, PT, R9, RZ, PT ;  /* 0x000000ff0900720c */ /* 0x000fe20003f06270 */
[----:B------:R-:W-:-:S04]  /*1340*/  IMAD.HI.U32 R9, R6, R24, RZ ;  /* 0x0000001806097227 */ /* 0x000fc800078e00ff */
[C---:B------:R-:W-:Y:S02]  /*1350*/  IMAD R26, R3.reuse, R11, R26 ;  /* 0x0000000b031a7224 */ /* 0x040fe400078e021a */
[----:B------:R-:W-:Y:S02]  /*1360*/  @!P3 IMAD.IADD R22, R22, 0x1, -R3 ;  /* 0x000000011616b824 */ /* 0x000fe400078e0a03 */
[----:B------:R-:W-:Y:S02]  /*1370*/  IMAD.MOV R9, RZ, RZ, -R9 ;  /* 0x000000ffff097224 */ /* 0x000fe400078e0a09 */
[----:B------:R-:W-:Y:S01]  /*1380*/  @!P4 IMAD.MOV R22, RZ, RZ, -R22 ;  /* 0x000000ffff16c224 */ /* 0x000fe200078e0a16 */
[C---:B------:R-:W-:Y:S01]  /*1390*/  ISETP.GT.U32.AND P4, PT, R3.reuse, R26, PT ;  /* 0x0000001a0300720c */ /* 0x040fe20003f84070 */
[----:B------:R-:W-:Y:S02]  /*13a0*/  @!P1 IMAD.IADD R2, R2, 0x1, -R3 ;  /* 0x0000000102029824 */ /* 0x000fe400078e0a03 */
[----:B------:R-:W-:Y:S01]  /*13b0*/  IMAD R24, R3, R9, R24 ;  /* 0x0000000903187224 */ /* 0x000fe200078e0218 */
[----:B------:R-:W-:Y:S01]  /*13c0*/  LOP3.LUT R9, R21, 0x24, RZ, 0xfc, !PT ;  /* 0x0000002415097812 */ /* 0x000fe200078efcff */
[----:B------:R-:W-:Y:S01]  /*13d0*/  @!P2 IMAD.MOV R20, RZ, RZ, -R20 ;  /* 0x000000ffff14a224 */ /* 0x000fe200078e0a14 */
[C---:B------:R-:W-:Y:S01]  /*13e0*/  ISETP.GT.U32.AND P1, PT, R3.reuse, R2, PT ;  /* 0x000000020300720c */ /* 0x040fe20003f24070 */
[----:B------:R-:W-:Y:S01]  /*13f0*/  @!P5 IMAD.MOV R18, RZ, RZ, -R18 ;  /* 0x000000ffff12d224 */ /* 0x000fe200078e0a12 */
[----:B------:R-:W-:Y:S01]  /*1400*/  IABS R28, R9 ;  /* 0x00000009001c7213 */ /* 0x000fe20000000000 */
[----:B------:R-:W-:Y:S01]  /*1410*/  IMAD.HI.U32 R11, R6, R30, RZ ;  /* 0x0000001e060b7227 */ /* 0x000fe200078e00ff */
[----:B------:R-:W-:-:S02]  /*1420*/  ISETP.GT.U32.AND P2, PT, R3, R24, PT ;  /* 0x000000180300720c */ /* 0x000fc40003f44070 */
[----:B------:R-:W-:Y:S01]  /*1430*/  ISETP.GE.AND P5, PT, R15, RZ, PT ;  /* 0x000000ff0f00720c */ /* 0x000fe20003fa6270 */
[----:B------:R-:W-:Y:S01]  /*1440*/  @!P4 IMAD.IADD R26, R26, 0x1, -R3 ;  /* 0x000000011a1ac824 */ /* 0x000fe200078e0a03 */
[----:B------:R-:W-:Y:S01]  /*1450*/  ISETP.GE.AND P3, PT, R9, RZ, PT ;  /* 0x000000ff0900720c */ /* 0x000fe20003f66270 */
[C---:B------:R-:W-:Y:S01]  /*1460*/  IMAD.HI.U32 R9, R6.reuse, R28, RZ ;  /* 0x0000001c06097227 */ /* 0x040fe200078e00ff */
[----:B------:R-:W-:Y:S02]  /*1470*/  IABS R15, R25 ;  /* 0x00000019000f7213 */ /* 0x000fe40000000000 */
[----:B------:R-:W-:Y:S01]  /*1480*/  ISETP.GT.U32.AND P4, PT, R3, R26, PT ;  /* 0x0000001a0300720c */ /* 0x000fe20003f84070 */
[----:B------:R-:W-:Y:S02]  /*1490*/  IMAD.MOV R13, RZ, RZ, -R9 ;  /* 0x000000ffff0d7224 */ /* 0x000fe400078e0a09 */
[----:B------:R-:W-:-:S04]  /*14a0*/  IMAD.HI.U32 R9, R6, R15, RZ ;  /* 0x0000000f06097227 */ /* 0x000fc800078e00ff */
[----:B------:R-:W-:Y:S02]  /*14b0*/  IMAD.MOV R11, RZ, RZ, -R11 ;  /* 0x000000ffff0b7224 */ /* 0x000fe400078e0a0b */
[--C-:B------:R-:W-:Y:S01]  /*14c0*/  @!P1 IMAD.IADD R2, R2, 0x1, -R3.reuse ;  /* 0x0000000102029824 */ /* 0x100fe200078e0a03 */
[----:B------:R-:W-:Y:S01]  /*14d0*/  ISETP.GE.AND P1, PT, R23, RZ, PT ;  /* 0x000000ff1700720c */ /* 0x000fe20003f26270 */
[----:B------:R-:W-:Y:S01]  /*14e0*/  @!P2 IMAD.IADD R24, R24, 0x1, -R3 ;  /* 0x000000011818a824 */ /* 0x000fe200078e0a03 */
[----:B------:R-:W-:Y:S01]  /*14f0*/  LOP3.LUT R23, R21, 0x18, RZ, 0xfc, !PT ;  /* 0x0000001815177812 */ /* 0x000fe200078efcff */
[----:B------:R-:W-:Y:S02]  /*1500*/  IMAD.MOV R32, RZ, RZ, -R9 ;  /* 0x000000ffff207224 */ /* 0x000fe400078e0a09 */
[C---:B------:R-:W-:Y:S01]  /*1510*/  IMAD R30, R3.reuse, R11, R30 ;  /* 0x0000000b031e7224 */ /* 0x040fe200078e021e */
[----:B------:R-:W-:Y:S01]  /*1520*/  ISETP.GT.U32.AND P2, PT, R3, R24, PT ;  /* 0x000000180300720c */ /* 0x000fe20003f44070 */
[----:B------:R-:W-:Y:S01]  /*1530*/  IMAD.MOV.U32 R9, RZ, RZ, R2 ;  /* 0x000000ffff097224 */ /* 0x000fe200078e0002 */
[----:B------:R-:W-:Y:S01]  /*1540*/  IABS R38, R23 ;  /* 0x0000001700267213 */ /* 0x000fe20000000000 */
[----:B------:R-:W-:-:S04]  /*1550*/  IMAD.HI.U32 R11, R6, R19, RZ ;  /* 0x00000013060b7227 */ /* 0x000fc800078e00ff */
[----:B------:R-:W-:Y:S01]  /*1560*/  @!P6 IMAD.MOV R9, RZ, RZ, -R9 ;  /* 0x000000ffff09e224 */ /* 0x000fe200078e0a09 */
[C---:B------:R-:W-:Y:S01]  /*1570*/  ISETP.GT.U32.AND P6, PT, R3.reuse, R30, PT ;  /* 0x0000001e0300720c */ /* 0x040fe20003fc4070 */
[----:B------:R-:W-:Y:S02]  /*1580*/  IMAD.MOV R34, RZ, RZ, -R11 ;  /* 0x000000ffff227224 */ /* 0x000fe400078e0a0b */
[----:B------:R-:W-:Y:S01]  /*1590*/  IMAD R2, R3, R32, R15 ;  /* 0x0000002003027224 */ /* 0x000fe200078e020f */
[----:B------:R-:W-:Y:S01]  /*15a0*/  LOP3.LUT R15, R21, 0x1c, RZ, 0xfc, !PT ;  /* 0x0000001c150f7812 */ /* 0x000fe200078efcff */
[----:B------:R-:W-:Y:S01]  /*15b0*/  IMAD R32, R3, R34, R19 ;  /* 0x0000002203207224 */ /* 0x000fe200078e0213 */
[----:B------:R-:W-:Y:S01]  /*15c0*/  LOP3.LUT R19, R21, 0x1a, RZ, 0xfc, !PT ;  /* 0x0000001a15137812 */ /* 0x000fe200078efcff */
[--C-:B------:R-:W-:Y:S01]  /*15d0*/  @!P4 IMAD.IADD R26, R26, 0x1, -R3.reuse ;  /* 0x000000011a1ac824 */ /* 0x100fe200078e0a03 */
[----:B------:R-:W-:Y:S01]  /*15e0*/  IABS R34, R15 ;  /* 0x0000000f00227213 */ /* 0x000fe20000000000 */
[C---:B------:R-:W-:Y:S01]  /*15f0*/  IMAD R28, R3.reuse, R13, R28 ;  /* 0x0000000d031c7224 */ /* 0x040fe200078e021c */
[C---:B------:R-:W-:Y:S01]  /*1600*/  ISETP.GT.U32.AND P4, PT, R3.reuse, R2, PT ;  /* 0x000000020300720c */ /* 0x040fe20003f84070 */
[----:B------:R-:W-:Y:S01]  /*1610*/  @!P5 IMAD.MOV R26, RZ, RZ, -R26 ;  /* 0x000000ffff1ad224 */ /* 0x000fe200078e0a1a */
[C---:B------:R-:W-:Y:S01]  /*1620*/  ISETP.GT.U32.AND P5, PT, R3.reuse, R32, PT ;  /* 0x000000200300720c */ /* 0x040fe20003fa4070 */
[--C-:B------:R-:W-:Y:S01]  /*1630*/  @!P2 IMAD.IADD R24, R24, 0x1, -R3.reuse ;  /* 0x000000011818a824 */ /* 0x100fe200078e0a03 */
[----:B------:R-:W-:Y:S01]  /*1640*/  ISETP.GT.U32.AND P2, PT, R3, R28, PT ;  /* 0x0000001c0300720c */ /* 0x000fe20003f44070 */
[----:B------:R-:W-:Y:S01]  /*1650*/  @!P6 IMAD.IADD R30, R30, 0x1, -R3 ;  /* 0x000000011e1ee824 */ /* 0x000fe200078e0a03 */
[----:B------:R-:W-:Y:S01]  /*1660*/  IABS R36, R19 ;  /* 0x0000001300247213 */ /* 0x000fe20000000000 */
[----:B------:R-:W-:-:S03]  /*1670*/  IMAD.HI.U32 R11, R6, R34, RZ ;  /* 0x00000022060b7227 */ /* 0x000fc600078e00ff */
[C---:B------:R-:W-:Y:S01]  /*1680*/  ISETP.GT.U32.AND P6, PT, R3.reuse, R30, PT ;  /* 0x0000001e0300720c */ /* 0x040fe20003fc4070 */
[----:B------:R-:W-:Y:S02]  /*1690*/  IMAD.MOV R11, RZ, RZ, -R11 ;  /* 0x000000ffff0b7224 */ /* 0x000fe400078e0a0b */
[--C-:B------:R-:W-:Y:S02]  /*16a0*/  @!P4 IMAD.IADD R2, R2, 0x1, -R3.reuse ;  /* 0x000000010202c824 */ /* 0x100fe400078e0a03 */
[--C-:B------:R-:W-:Y:S02]  /*16b0*/  @!P5 IMAD.IADD R32, R32, 0x1, -R3.reuse ;  /* 0x000000012020d824 */ /* 0x100fe400078e0a03 */
[----:B------:R-:W-:Y:S01]  /*16c0*/  @!P2 IMAD.IADD R28, R28, 0x1, -R3 ;  /* 0x000000011c1ca824 */ /* 0x000fe200078e0a03 */
[C---:B------:R-:W-:Y:S01]  /*16d0*/  ISETP.GT.U32.AND P4, PT, R3.reuse, R2, PT ;  /* 0x000000020300720c */ /* 0x040fe20003f84070 */
[C---:B------:R-:W-:Y:S01]  /*16e0*/  IMAD R34, R3.reuse, R11, R34 ;  /* 0x0000000b03227224 */ /* 0x040fe200078e0222 */
[C---:B------:R-:W-:Y:S01]  /*16f0*/  ISETP.GT.U32.AND P5, PT, R3.reuse, R32, PT ;  /* 0x000000200300720c */ /* 0x040fe20003fa4070 */
[----:B------:R-:W-:Y:S01]  /*1700*/  IMAD.HI.U32 R11, R6, R36, RZ ;  /* 0x00000024060b7227 */ /* 0x000fe200078e00ff */
[----:B------:R-:W-:-:S03]  /*1710*/  ISETP.GT.U32.AND P2, PT, R3, R28, PT ;  /* 0x0000001c0300720c */ /* 0x000fc60003f44070 */
[----:B------:R-:W-:Y:S01]  /*1720*/  @!P6 IMAD.IADD R30, R30, 0x1, -R3 ;  /* 0x000000011e1ee824 */ /* 0x000fe200078e0a03 */
[----:B------:R-:W-:Y:S01]  /*1730*/  ISETP.GT.U32.AND P6, PT, R3, R34, PT ;  /* 0x000000220300720c */ /* 0x000fe20003fc4070 */
[----:B------:R-:W-:Y:S02]  /*1740*/  IMAD.MOV R11, RZ, RZ, -R11 ;  /* 0x000000ffff0b7224 */ /* 0x000fe400078e0a0b */
[----:B------:R-:W-:-:S04]  /*1750*/  IMAD.HI.U32 R13, R6, R38, RZ ;  /* 0x00000026060d7227 */ /* 0x000fc800078e00ff */
[C---:B------:R-:W-:Y:S02]  /*1760*/  IMAD R36, R3.reuse, R11, R36 ;  /* 0x0000000b03247224 */ /* 0x040fe400078e0224 */
[--C-:B------:R-:W-:Y:S02]  /*1770*/  @!P5 IMAD.IADD R32, R32, 0x1, -R3.reuse ;  /* 0x000000012020d824 */ /* 0x100fe400078e0a03 */
[--C-:B------:R-:W-:Y:S01]  /*1780*/  @!P2 IMAD.IADD R28, R28, 0x1, -R3.reuse ;  /* 0x000000011c1ca824 */ /* 0x100fe200078e0a03 */
[----:B------:R-:W-:Y:S01]  /*1790*/  ISETP.GT.U32.AND P5, PT, R3, R36, PT ;  /* 0x000000240300720c */ /* 0x000fe20003fa4070 */
[----:B------:R-:W-:Y:S01]  /*17a0*/  @!P6 IMAD.IADD R34, R34, 0x1, -R3 ;  /* 0x000000012222e824 */ /* 0x000fe200078e0a03 */
[----:B------:R-:W-:Y:S01]  /*17b0*/  ISETP.GE.AND P2, PT, R27, RZ, PT ;  /* 0x000000ff1b00720c */ /* 0x000fe20003f46270 */
[----:B------:R-:W-:Y:S01]  /*17c0*/  IMAD.MOV R13, RZ, RZ, -R13 ;  /* 0x000000ffff0d7224 */ /* 0x000fe200078e0a0d */
[----:B------:R-:W-:Y:S01]  /*17d0*/  LOP3.LUT R27, R21, 0xa, RZ, 0xfc, !PT ;  /* 0x0000000a151b7812 */ /* 0x000fe200078efcff */
[----:B------:R-:W-:Y:S01]  /*17e0*/  @!P0 IMAD.MOV R24, RZ, RZ, -R24 ;  /* 0x000000ffff188224 */ /* 0x000fe200078e0a18 */
[----:B------:R-:W-:Y:S01]  /*17f0*/  ISETP.GE.AND P0, PT, R25, RZ, PT ;  /* 0x000000ff1900720c */ /* 0x000fe20003f06270 */
[--C-:B------:R-:W-:Y:S01]  /*1800*/  @!P4 IMAD.IADD R2, R2, 0x1, -R3.reuse ;  /* 0x000000010202c824 */ /* 0x100fe200078e0a03 */
[C---:B------:R-:W-:Y:S01]  /*1810*/  ISETP.GT.U32.AND P6, PT, R3.reuse, R34, PT ;  /* 0x000000220300720c */ /* 0x040fe20003fc4070 */
[----:B------:R-:W-:Y:S01]  /*1820*/  IMAD R38, R3, R13, R38 ;  /* 0x0000000d03267224 */ /* 0x000fe200078e0226 */
[----:B------:R-:W-:Y:S01]  /*1830*/  LOP3.LUT R13, R21, 0x16, RZ, 0xfc, !PT ;  /* 0x00000016150d7812 */ /* 0x000fe200078efcff */
[----:B------:R-:W-:Y:S01]  /*1840*/  @!P3 IMAD.MOV R28, RZ, RZ, -R28 ;  /* 0x000000ffff1cb224 */ /* 0x000fe200078e0a1c */
[----:B------:R-:W-:Y:S01]  /*1850*/  ISETP.GE.AND P3, PT, R15, RZ, PT ;  /* 0x000000ff0f00720c */ /* 0x000fe20003f66270 */
[----:B------:R-:W-:Y:S01]  /*1860*/  IMAD.MOV.U32 R11, RZ, RZ, R2 ;  /* 0x000000ffff0b7224 */ /* 0x000fe200078e0002 */
[----:B------:R-:W-:Y:S01]  /*1870*/  LOP3.LUT R2, R21, 0x14, RZ, 0xfc, !PT ;  /* 0x0000001415027812 */ /* 0x000fe200078efcff */
[----:B------:R-:W-:Y:S01]  /*1880*/  @!P5 IMAD.IADD R36, R36, 0x1, -R3 ;  /* 0x000000012424d824 */ /* 0x000fe200078e0a03 */
[----:B------:R-:W-:Y:S01]  /*1890*/  IABS R15, R13 ;  /* 0x0000000d000f7213 */ /* 0x000fe20000000000 */
[----:B------:R-:W-:Y:S01]  /*18a0*/  @!P2 IMAD.MOV R32, RZ, RZ, -R32 ;  /* 0x000000ffff20a224 */ /* 0x000fe200078e0a20 */
[----:B------:R-:W-:Y:S01]  /*18b0*/  IABS R40, R2 ;  /* 0x0000000200287213 */ /* 0x000fe20000000000 */
[----:B------:R-:W-:Y:S01]  /*18c0*/  @!P1 IMAD.MOV R30, RZ, RZ, -R30 ;  /* 0x000000ffff1e9224 */ /* 0x000fe200078e0a1e */
[----:B------:R-:W-:Y:S01]  /*18d0*/  ISETP.GE.AND P2, PT, R2, RZ, PT ;  /* 0x000000ff0200720c */ /* 0x000fe20003f46270 */
[----:B------:R-:W-:Y:S01]  /*18e0*/  IMAD.HI.U32 R2, R6, R15, RZ ;  /* 0x0000000f06027227 */ /* 0x000fe200078e00ff */
[----:B------:R-:W-:-:S02]  /*18f0*/  ISETP.GT.U32.AND P5, PT, R3, R36, PT ;  /* 0x000000240300720c */ /* 0x000fc40003fa4070 */
[----:B------:R-:W-:Y:S01]  /*1900*/  ISETP.GE.AND P1, PT, R19, RZ, PT ;  /* 0x000000ff1300720c */ /* 0x000fe20003f26270 */
[----:B------:R-:W-:Y:S01]  /*1910*/  @!P0 IMAD.MOV R11, RZ, RZ, -R11 ;  /* 0x000000ffff0b8224 */ /* 0x000fe200078e0a0b */
[----:B------:R-:W-:Y:S01]  /*1920*/  ISETP.GE.AND P0, PT, R13, RZ, PT ;  /* 0x000000ff0d00720c */ /* 0x000fe20003f06270 */
[----:B------:R-:W-:Y:S01]  /*1930*/  @!P6 IMAD.IADD R34, R34, 0x1, -R3 ;  /* 0x000000012222e824 */ /* 0x000fe200078e0a03 */
[----:B------:R-:W-:Y:S01]  /*1940*/  ISETP.GT.U32.AND P6, PT, R3, R38, PT ;  /* 0x000000260300720c */ /* 0x000fe20003fc4070 */
[----:B------:R-:W-:Y:S01]  /*1950*/  IMAD.MOV R2, RZ, RZ, -R2 ;  /* 0x000000ffff027224 */ /* 0x000fe200078e0a02 */
[----:B------:R-:W-:Y:S01]  /*1960*/  LOP3.LUT R19, R21, 0x12, RZ, 0xfc, !PT ;  /* 0x0000001215137812 */ /* 0x000fe200078efcff */
[----:B------:R-:W-:Y:S01]  /*1970*/  IMAD.HI.U32 R13, R6, R40, RZ ;  /* 0x00000028060d7227 */ /* 0x000fe200078e00ff */
[----:B------:R-:W-:Y:S02]  /*1980*/  ISETP.GE.AND P4, PT, R23, RZ, PT ;  /* 0x000000ff1700720c */ /* 0x000fe40003f86270 */
[----:B------:R-:W-:Y:S01]  /*1990*/  IABS R42, R19 ;  /* 0x00000013002a7213 */ /* 0x000fe20000000000 */
[----:B------:R-:W-:Y:S01]  /*19a0*/  IMAD R2, R3, R2, R15 ;  /* 0x0000000203027224 */ /* 0x000fe200078e020f */
[C---:B------:R-:W-:Y:S01]  /*19b0*/  LOP3.LUT R23, R21.reuse, 0x10, RZ, 0xfc, !PT ;  /* 0x0000001015177812 */ /* 0x040fe200078efcff */
[----:B------:R-:W-:Y:S01]  /*19c0*/  IMAD.MOV R13, RZ, RZ, -R13 ;  /* 0x000000ffff0d7224 */ /* 0x000fe200078e0a0d */
[----:B------:R-:W-:Y:S01]  /*19d0*/  LOP3.LUT R25, R21, 0xc, RZ, 0xfc, !PT ;  /* 0x0000000c15197812 */ /* 0x000fe200078efcff */
[----:B------:R-:W-:Y:S01]  /*19e0*/  @!P5 IMAD.IADD R36, R36, 0x1, -R3 ;  /* 0x000000012424d824 */ /* 0x000fe200078e0a03 */
[C---:B------:R-:W-:Y:S01]  /*19f0*/  ISETP.GT.U32.AND P5, PT, R3.reuse, R2, PT ;  /* 0x000000020300720c */ /* 0x040fe20003fa4070 */
[----:B------:R-:W-:Y:S01]  /*1a00*/  IMAD R40, R3, R13, R40 ;  /* 0x0000000d03287224 */ /* 0x000fe200078e0228 */
[----:B------:R-:W-:Y:S01]  /*1a10*/  IABS R44, R23 ;  /* 0x00000017002c7213 */ /* 0x000fe20000000000 */
[----:B------:R-:W-:Y:S01]  /*1a20*/  IMAD.HI.U32 R13, R6, R42, RZ ;  /* 0x0000002a060d7227 */ /* 0x000fe200078e00ff */
[----:B------:R-:W-:-:S02]  /*1a30*/  IABS R48, R25 ;  /* 0x0000001900307213 */ /* 0x000fc40000000000 */
[----:B------:R-:W-:Y:S01]  /*1a40*/  IABS R50, R27 ;  /* 0x0000001b00327213 */ /* 0x000fe20000000000 */
[----:B------:R-:W-:Y:S02]  /*1a50*/  @!P6 IMAD.IADD R38, R38, 0x1, -R3 ;  /* 0x000000012626e824 */ /* 0x000fe400078e0a03 */
[----:B------:R-:W-:Y:S02]  /*1a60*/  IMAD.MOV R13, RZ, RZ, -R13 ;  /* 0x000000ffff0d7224 */ /* 0x000fe400078e0a0d */
[----:B------:R-:W-:Y:S01]  /*1a70*/  @!P3 IMAD.MOV R34, RZ, RZ, -R34 ;  /* 0x000000ffff22b224 */ /* 0x000fe200078e0a22 */
[C---:B------:R-:W-:Y:S01]  /*1a80*/  ISETP.GT.U32.AND P6, PT, R3.reuse, R38, PT ;  /* 0x000000260300720c */ /* 0x040fe20003fc4070 */
[C---:B------:R-:W-:Y:S01]  /*1a90*/  IMAD R42, R3.reuse, R13, R42 ;  /* 0x0000000d032a7224 */ /* 0x040fe200078e022a */
[C---:B------:R-:W-:Y:S01]  /*1aa0*/  ISETP.GT.U32.AND P3, PT, R3.reuse, R40, PT ;  /* 0x000000280300720c */ /* 0x040fe20003f64070 */
[----:B------:R-:W-:Y:S02]  /*1ab0*/  @!P5 IMAD.IADD R2, R2, 0x1, -R3 ;  /* 0x000000010202d824 */ /* 0x000fe400078e0a03 */
[----:B------:R-:W-:Y:S01]  /*1ac0*/  @!P1 IMAD.MOV R36, RZ, RZ, -R36 ;  /* 0x000000ffff249224 */ /* 0x000fe200078e0a24 */
[----:B------:R-:W-:Y:S01]  /*1ad0*/  ISETP.GT.U32.AND P5, PT, R3, R42, PT ;  /* 0x0000002a0300720c */ /* 0x000fe20003fa4070 */
[----:B------:R-:W-:Y:S01]  /*1ae0*/  IMAD.HI.U32 R15, R6, R44, RZ ;  /* 0x0000002c060f7227 */ /* 0x000fe200078e00ff */
[----:B------:R-:W-:-:S03]  /*1af0*/  ISETP.GE.AND P1, PT, R19, RZ, PT ;  /* 0x000000ff1300720c */ /* 0x000fc60003f26270 */
[----:B------:R-:W-:Y:S02]  /*1b00*/  IMAD.MOV R15, RZ, RZ, -R15 ;  /* 0x000000ffff0f7224 */ /* 0x000fe400078e0a0f */
[--C-:B------:R-:W-:Y:S01]  /*1b10*/  @!P6 IMAD.IADD R38, R38, 0x1, -R3.reuse ;  /* 0x000000012626e824 */ /* 0x100fe200078e0a03 */
[----:B------:R-:W-:Y:S01]  /*1b20*/  ISETP.GE.AND P6, PT, R23, RZ, PT ;  /* 0x000000ff1700720c */ /* 0x000fe20003fc6270 */
[----:B------:R-:W-:Y:S01]  /*1b30*/  IMAD R44, R3, R15, R44 ;  /* 0x0000000f032c7224 */ /* 0x000fe200078e022c */
[----:B------:R-:W-:Y:S01]  /*1b40*/  LOP3.LUT R23, R21, 0xe, RZ, 0xfc, !PT ;  /* 0x0000000e15177812 */ /* 0x000fe200078efcff */
[----:B------:R-:W-:Y:S01]  /*1b50*/  @!P4 IMAD.MOV R38, RZ, RZ, -R38 ;  /* 0x000000ffff26c224 */ /* 0x000fe200078e0a26 */
[----:B------:R-:W-:Y:S01]  /*1b60*/  ISETP.GT.U32.AND P4, PT, R3, R2, PT ;  /* 0x000000020300720c */ /* 0x000fe20003f84070 */
[--C-:B------:R-:W-:Y:S01]  /*1b70*/  @!P5 IMAD.IADD R42, R42, 0x1, -R3.reuse ;  /* 0x000000012a2ad824 */ /* 0x100fe200078e0a03 */
[----:B------:R-:W-:Y:S01]  /*1b80*/  IABS R46, R23 ;  /* 0x00000017002e7213 */ /* 0x000fe20000000000 */
[----:B------:R-:W-:-:S02]  /*1b90*/  @!P3 IMAD.IADD R40, R40, 0x1, -R3 ;  /* 0x000000012828b824 */ /* 0x000fc400078e0a03 */
[C---:B------:R-:W-:Y:S01]  /*1ba0*/  IMAD.HI.U32 R15, R6.reuse, R48, RZ ;  /* 0x00000030060f7227 */ /* 0x040fe200078e00ff */
[C---:B------:R-:W-:Y:S02]  /*1bb0*/  ISETP.GT.U32.AND P5, PT, R3.reuse, R42, PT ;  /* 0x0000002a0300720c */ /* 0x040fe40003fa4070 */
[----:B------:R-:W-:Y:S01]  /*1bc0*/  ISETP.GT.U32.AND P3, PT, R3, R40, PT ;  /* 0x000000280300720c */ /* 0x000fe20003f64070 */
[----:B------:R-:W-:-:S04]  /*1bd0*/  IMAD.HI.U32 R13, R6, R46, RZ ;  /* 0x0000002e060d7227 */ /* 0x000fc800078e00ff */
[----:B------:R-:W-:Y:S02]  /*1be0*/  IMAD.MOV R19, RZ, RZ, -R13 ;  /* 0x000000ffff137224 */ /* 0x000fe400078e0a0d */
[----:B------:R-:W-:-:S04]  /*1bf0*/  IMAD.HI.U32 R13, R6, R50, RZ ;  /* 0x00000032060d7227 */ /* 0x000fc800078e00ff */
[C---:B------:R-:W-:Y:S02]  /*1c00*/  IMAD R46, R3.reuse, R19, R46 ;  /* 0x00000013032e7224 */ /* 0x040fe400078e022e */
[----:B------:R-:W-:Y:S02]  /*1c10*/  @!P5 IMAD.IADD R42, R42, 0x1, -R3 ;  /* 0x000000012a2ad824 */ /* 0x000fe400078e0a03 */
[----:B------:R-:W-:Y:S01]  /*1c20*/  IMAD.MOV R15, RZ, RZ, -R15 ;  /* 0x000000ffff0f7224 */ /* 0x000fe200078e0a0f */
[C---:B------:R-:W-:Y:S01]  /*1c30*/  ISETP.GT.U32.AND P5, PT, R3.reuse, R46, PT ;  /* 0x0000002e0300720c */ /* 0x040fe20003fa4070 */
[----:B------:R-:W-:Y:S01]  /*1c40*/  @!P4 IMAD.IADD R2, R2, 0x1, -R3 ;  /* 0x000000010202c824 */ /* 0x000fe200078e0a03 */
[C---:B------:R-:W-:Y:S01]  /*1c50*/  ISETP.GT.U32.AND P4, PT, R3.reuse, R44, PT ;  /* 0x0000002c0300720c */ /* 0x040fe20003f84070 */
[----:B------:R-:W-:Y:S02]  /*1c60*/  IMAD.MOV R13, RZ, RZ, -R13 ;  /* 0x000000ffff0d7224 */ /* 0x000fe400078e0a0d */
[----:B------:R-:W-:-:S02]  /*1c70*/  IMAD R48, R3, R15, R48 ;  /* 0x0000000f03307224 */ /* 0x000fc400078e0230 */
[----:B------:R-:W-:Y:S02]  /*1c80*/  IMAD R50, R3, R13, R50 ;  /* 0x0000000d03327224 */ /* 0x000fe400078e0232 */
[----:B------:R-:W-:-:S04]  /*1c90*/  IMAD.HI.U32 R13, R6, R52, RZ ;  /* 0x00000034060d7227 */ /* 0x000fc800078e00ff */
[----:B------:R-:W-:Y:S01]  /*1ca0*/  @!P5 IMAD.IADD R46, R46, 0x1, -R3 ;  /* 0x000000012e2ed824 */ /* 0x000fe200078e0a03 */
[----:B------:R-:W-:Y:S01]  /*1cb0*/  ISETP.GT.U32.AND P5, PT, R3, R48, PT ;  /* 0x000000300300720c */ /* 0x000fe20003fa4070 */
[----:B------:R-:W-:Y:S02]  /*1cc0*/  IMAD.MOV R13, RZ, RZ, -R13 ;  /* 0x000000ffff0d7224 */ /* 0x000fe400078e0a0d */
[--C-:B------:R-:W-:Y:S01]  /*1cd0*/  @!P3 IMAD.IADD R40, R40, 0x1, -R3.reuse ;  /* 0x000000012828b824 */ /* 0x100fe200078e0a03 */
[----:B------:R-:W-:Y:S01]  /*1ce0*/  ISETP.GE.AND P3, PT, R23, RZ, PT ;  /* 0x000000ff1700720c */ /* 0x000fe20003f66270 */
[----:B------:R-:W-:Y:S01]  /*1cf0*/  IMAD R52, R3, R13, R52 ;  /* 0x0000000d03347224 */ /* 0x000fe200078e0234 */
[C---:B------:R-:W-:Y:S01]  /*1d00*/  LOP3.LUT R23, R21.reuse, 0x6, RZ, 0xfc, !PT ;  /* 0x0000000615177812 */ /* 0x040fe200078efcff */
[----:B------:R-:W-:Y:S01]  /*1d10*/  @!P4 IMAD.IADD R44, R44, 0x1, -R3 ;  /* 0x000000012c2cc824 */ /* 0x000fe200078e0a03 */
[----:B------:R-:W-:Y:S01]  /*1d20*/  ISETP.GE.AND P4, PT, R21, RZ, PT ;  /* 0x000000ff1500720c */ /* 0x000fe20003f86270 */
[----:B------:R-:W-:Y:S01]  /*1d30*/  IMAD.MOV.U32 R13, RZ, RZ, R2 ;  /* 0x000000ffff0d7224 */ /* 0x000fe200078e0002 */
[----:B------:R-:W-:Y:S01]  /*1d40*/  IABS R54, R23 ;  /* 0x0000001700367213 */ /* 0x000fe20000000000 */
[----:B------:R-:W-:Y:S01]  /*1d50*/  @!P1 IMAD.MOV R42, RZ, RZ, -R42 ;  /* 0x000000ffff2a9224 */ /* 0x000fe200078e0a2a */
[C---:B------:R-:W-:Y:S01]  /*1d60*/  ISETP.GT.U32.AND P1, PT, R3.reuse, R50, PT ;  /* 0x000000320300720c */ /* 0x040fe20003f24070 */
[----:B------:R-:W-:Y:S01]  /*1d70*/  @!P0 IMAD.MOV R13, RZ, RZ, -R13 ;  /* 0x000000ffff0d8224 */ /* 0x000fe200078e0a0d */
[C---:B------:R-:W-:Y:S01]  /*1d80*/  ISETP.GT.U32.AND P0, PT, R3.reuse, R44, PT ;  /* 0x0000002c0300720c */ /* 0x040fe20003f04070 */
[----:B------:R-:W-:Y:S01]  /*1d90*/  @!P5 IMAD.IADD R48, R48, 0x1, -R3 ;  /* 0x000000013030d824 */ /* 0x000fe200078e0a03 */
[----:B------:R-:W-:Y:S01]  /*1da0*/  ISETP.GT.U32.AND P5, PT, R3, R46, PT ;  /* 0x0000002e0300720c */ /* 0x000fe20003fa4070 */
[----:B------:R-:W-:-:S04]  /*1db0*/  IMAD.HI.U32 R15, R6, R54, RZ ;  /* 0x00000036060f7227 */ /* 0x000fc800078e00ff */
[----:B------:R-:W-:Y:S02]  /*1dc0*/  IMAD.MOV R15, RZ, RZ, -R15 ;  /* 0x000000ffff0f7224 */ /* 0x000fe400078e0a0f */
[----:B------:R-:W-:-:S04]  /*1dd0*/  IMAD.HI.U32 R19, R6, R60, RZ ;  /* 0x0000003c06137227 */ /* 0x000fc800078e00ff */
[C---:B------:R-:W-:Y:S02]  /*1de0*/  IMAD R54, R3.reuse, R15, R54 ;  /* 0x0000000f03367224 */ /* 0x040fe400078e0236 */
[----:B------:R-:W-:Y:S02]  /*1df0*/  IMAD.MOV R19, RZ, RZ, -R19 ;  /* 0x000000ffff137224 */ /* 0x000fe400078e0a13 */
[--C-:B------:R-:W-:Y:S01]  /*1e00*/  @!P0 IMAD.IADD R44, R44, 0x1, -R3.reuse ;  /* 0x000000012c2c8824 */ /* 0x100fe200078e0a03 */
[C---:B------:R-:W-:Y:S01]  /*1e10*/  ISETP.GT.U32.AND P0, PT, R3.reuse, R52, PT ;  /* 0x000000340300720c */ /* 0x040fe20003f04070 */
[----:B------:R-:W-:Y:S01]  /*1e20*/  @!P5 IMAD.IADD R46, R46, 0x1, -R3 ;  /* 0x000000012e2ed824 */ /* 0x000fe200078e0a03 */
[----:B------:R-:W-:Y:S01]  /*1e30*/  ISETP.GT.U32.AND P5, PT, R3, R54, PT ;  /* 0x000000360300720c */ /* 0x000fe20003fa4070 */
[----:B------:R-:W-:-:S04]  /*1e40*/  IMAD.HI.U32 R2, R6, R56, RZ ;  /* 0x0000003806027227 */ /* 0x000fc800078e00ff */
[----:B------:R-:W-:-:S04]  /*1e50*/  IMAD.HI.U32 R6, R6, R58, RZ ;  /* 0x0000003a06067227 */ /* 0x000fc800078e00ff */
[C---:B------:R-:W-:Y:S02]  /*1e60*/  IMAD R60, R3.reuse, R19, R60 ;  /* 0x00000013033c7224 */ /* 0x040fe400078e023c */
[----:B------:R-:W-:Y:S01]  /*1e70*/  @!P2 IMAD.MOV R40, RZ, RZ, -R40 ;  /* 0x000000ffff28a224 */ /* 0x000fe200078e0a28 */
[C---:B------:R-:W-:Y:S01]  /*1e80*/  ISETP.GT.U32.AND P2, PT, R3.reuse, R48, PT ;  /* 0x000000300300720c */ /* 0x040fe20003f44070 */
[----:B------:R-:W-:Y:S02]  /*1e90*/  IMAD.MOV R2, RZ, RZ, -R2 ;  /* 0x000000ffff027224 */ /* 0x000fe400078e0a02 */
[----:B------:R-:W-:Y:S02]  /*1ea0*/  IMAD.MOV R6, RZ, RZ, -R6 ;  /* 0x000000ffff067224 */ /* 0x000fe400078e0a06 */
[----:B------:R-:W-:Y:S01]  /*1eb0*/  @!P1 IMAD.IADD R50, R50, 0x1, -R3 ;  /* 0x0000000132329824 */ /* 0x000fe200078e0a03 */
[C---:B------:R-:W-:Y:S01]  /*1ec0*/  ISETP.GT.U32.AND P1, PT, R3.reuse, R60, PT ;  /* 0x0000003c0300720c */ /* 0x040fe20003f24070 */
[C---:B------:R-:W-:Y:S01]  /*1ed0*/  IMAD R56, R3.reuse, R2, R56 ;  /* 0x0000000203387224 */ /* 0x040fe200078e0238 */
[----:B------:R-:W-:Y:S01]  /*1ee0*/  SHF.R.S32.HI R2, RZ, 0x7, R126 ;  /* 0x00000007ff027819 */ /* 0x000fe2000001147e */
[----:B------:R-:W-:-:S02]  /*1ef0*/  IMAD R58, R3, R6, R58 ;  /* 0x00000006033a7224 */ /* 0x000fc400078e023a */
[--C-:B------:R-:W-:Y:S01]  /*1f00*/  @!P0 IMAD.IADD R52, R52, 0x1, -R3.reuse ;  /* 0x0000000134348824 */ /* 0x100fe200078e0a03 */
[C---:B------:R-:W-:Y:S01]  /*1f10*/  ISETP.GT.U32.AND P0, PT, R3.reuse, R56, PT ;  /* 0x000000380300720c */ /* 0x040fe20003f04070 */
[--C-:B------:R-:W-:Y:S01]  /*1f20*/  @!P5 IMAD.IADD R54, R54, 0x1, -R3.reuse ;  /* 0x000000013636d824 */ /* 0x100fe200078e0a03 */
[----:B------:R-:W-:Y:S01]  /*1f30*/  ISETP.GT.U32.AND P5, PT, R3, R58, PT ;  /* 0x0000003a0300720c */ /* 0x000fe20003fa4070 */
[--C-:B------:R-:W-:Y:S01]  /*1f40*/  @!P2 IMAD.IADD R48, R48, 0x1, -R3.reuse ;  /* 0x000000013030a824 */ /* 0x100fe200078e0a03 */
[----:B------:R-:W-:Y:S01]  /*1f50*/  ISETP.GE.AND P2, PT, R25, RZ, PT ;  /* 0x000000ff1900720c */ /* 0x000fe20003f46270 */
[----:B------:R-:W-:Y:S01]  /*1f60*/  @!P6 IMAD.MOV R44, RZ, RZ, -R44 ;  /* 0x000000ffff2ce224 */ /* 0x000fe200078e0a2c */
[C---:B------:R-:W-:Y:S01]  /*1f70*/  ISETP.GT.U32.AND P6, PT, R3.reuse, R52, PT ;  /* 0x000000340300720c */ /* 0x040fe20003fc4070 */
[--C-:B------:R-:W-:Y:S01]  /*1f80*/  @!P1 IMAD.IADD R60, R60, 0x1, -R3.reuse ;  /* 0x000000013c3c9824 */ /* 0x100fe200078e0a03 */
[C---:B------:R-:W-:Y:S01]  /*1f90*/  ISETP.GT.U32.AND P1, PT, R3.reuse, R50, PT ;  /* 0x000000320300720c */ /* 0x040fe20003f24070 */
[----:B------:R-:W-:Y:S01]  /*1fa0*/  @!P3 IMAD.MOV R46, RZ, RZ, -R46 ;  /* 0x000000ffff2eb224 */ /* 0x000fe200078e0a2e */
[C---:B------:R-:W-:Y:S01]  /*1fb0*/  ISETP.GT.U32.AND P3, PT, R3.reuse, R54, PT ;  /* 0x000000360300720c */ /* 0x040fe20003f64070 */
[----:B------:R-:W-:Y:S01]  /*1fc0*/  IMAD.SHL.U32 R6, R126, 0x100, RZ ;  /* 0x000001007e067824 */ /* 0x000fe200078e00ff */
[----:B------:R-:W-:Y:S01]  /*1fd0*/  SGXT R2, R2, 0x1 ;  /* 0x000000010202781a */ /* 0x000fe20000000200 */
[--C-:B------:R-:W-:Y:S01]  /*1fe0*/  @!P0 IMAD.IADD R56, R56, 0x1, -R3.reuse ;  /* 0x0000000138388824 */ /* 0x100fe200078e0a03 */
[C---:B------:R-:W-:Y:S01]  /*1ff0*/  ISETP.GT.U32.AND P0, PT, R3.reuse, R60, PT ;  /* 0x0000003c0300720c */ /* 0x040fe20003f04070 */
[--C-:B------:R-:W-:Y:S01]  /*2000*/  @!P5 IMAD.IADD R58, R58, 0x1, -R3.reuse ;  /* 0x000000013a3ad824 */ /* 0x100fe200078e0a03 */
[----:B------:R-:W-:Y:S01]  /*2010*/  LOP3.LUT R132, R2, 0x90, RZ, 0xc0, !PT ;  /* 0x0000009002847812 */ /* 0x000fe200078ec0ff */
[----:B------:R-:W-:Y:S01]  /*2020*/  @!P2 IMAD.MOV R48, RZ, RZ, -R48 ;  /* 0x000000ffff30a224 */ /* 0x000fe200078e0a30 */
[C---:B------:R-:W-:Y:S01]  /*2030*/  ISETP.GT.U32.AND P5, PT, R3.reuse, R56, PT ;  /* 0x000000380300720c */ /* 0x040fe20003fa4070 */
[----:B------:R-:W-:Y:S01]  /*2040*/  IMAD.SHL.U32 R15, R126, 0x2, RZ ;  /* 0x000000027e0f7824 */ /* 0x000fe200078e00ff */
[----:B------:R-:W-:Y:S01]  /*2050*/  ISETP.GT.U32.AND P2, PT, R3, R58, PT ;  /* 0x0000003a0300720c */ /* 0x000fe20003f44070 */
[--C-:B------:R-:W-:Y:S01]  /*2060*/  @!P1 IMAD.IADD R50, R50, 0x1, -R3.reuse ;  /* 0x0000000132329824 */ /* 0x100fe200078e0a03 */
[----:B------:R-:W-:Y:S01]  /*2070*/  ISETP.GE.AND P1, PT, R27, RZ, PT ;  /* 0x000000ff1b00720c */ /* 0x000fe20003f26270 */
[--C-:B------:R-:W-:Y:S01]  /*2080*/  @!P6 IMAD.IADD R52, R52, 0x1, -R3.reuse ;  /* 0x000000013434e824 */ /* 0x100fe200078e0a03 */
[----:B------:R-:W-:Y:S01]  /*2090*/  ISETP.GE.AND P6, PT, R29, RZ, PT ;  /* 0x000000ff1d00720c */ /* 0x000fe20003fc6270 */
[--C-:B------:R-:W-:Y:S01]  /*20a0*/  @!P3 IMAD.IADD R54, R54, 0x1, -R3.reuse ;  /* 0x000000013636b824 */ /* 0x100fe200078e0a03 */
[----:B------:R-:W-:Y:S01]  /*20b0*/  ISETP.GE.AND P3, PT, R23, RZ, PT ;  /* 0x000000ff1700720c */ /* 0x000fe20003f66270 */
[----:B------:R-:W-:Y:S01]  /*20c0*/  @!P0 IMAD.IADD R60, R60, 0x1, -R3 ;  /* 0x000000013c3c8824 */ /* 0x000fe200078e0a03 */
[----:B------:R-:W-:Y:S01]  /*20d0*/  ISETP.GE.AND P0, PT, R31, RZ, PT ;  /* 0x000000ff1f00720c */ /* 0x000fe20003f06270 */
[----:B------:R-:W-:Y:S01]  /*20e0*/  IMAD R239, R39, 0x7b, RZ ;  /* 0x0000007b27ef7824 */ /* 0x000fe200078e02ff */
[----:B------:R-:W-:Y:S01]  /*20f0*/  LOP3.LUT R2, R6, 0xc07e, R15, 0xc8, !PT ;  /* 0x0000c07e06027812 */ /* 0x000fe200078ec80f */
[--C-:B------:R-:W-:Y:S01]  /*2100*/  @!P5 IMAD.IADD R56, R56, 0x1, -R3.reuse ;  /* 0x000000013838d824 */ /* 0x100fe200078e0a03 */
[----:B------:R-:W-:Y:S01]  /*2110*/  ISETP.GE.AND P5, PT, R33, RZ, PT ;  /* 0x000000ff2100720c */ /* 0x000fe20003fa6270 */
[----:B------:R-:W-:Y:S01]  /*2120*/  @!P2 IMAD.IADD R58, R58, 0x1, -R3 ;  /* 0x000000013a3aa824 */ /* 0x000fe200078e0a03 */
[----:B------:R-:W-:Y:S01]  /*2130*/  LOP3.LUT R6, RZ, R17, RZ, 0x33, !PT ;  /* 0x00000011ff067212 */ /* 0x000fe200078e33ff */
[----:B------:R-:W-:Y:S01]  /*2140*/  IMAD R3, R0, UR17, RZ ;  /* 0x0000001100037c24 */ /* 0x000fe2000f8e02ff */
[----:B------:R-:W-:Y:S01]  /*2150*/  LOP3.LUT R132, R132, 0x7e, R15, 0x78, !PT ;  /* 0x0000007e84847812 */ /* 0x000fe200078e780f */
[----:B------:R-:W-:Y:S01]  /*2160*/  @!P1 IMAD.MOV R50, RZ, RZ, -R50 ;  /* 0x000000ffff329224 */ /* 0x000fe200078e0a32 */
[----:B------:R-:W-:Y:S01]  /*2170*/  ISETP.NE.AND P1, PT, R17, RZ, PT ;  /* 0x000000ff1100720c */ /* 0x000fe20003f25270 */
[----:B------:R-:W-:Y:S01]  /*2180*/  @!P6 IMAD.MOV R52, RZ, RZ, -R52 ;  /* 0x000000ffff34e224 */ /* 0x000fe200078e0a34 */
[C---:B------:R-:W-:Y:S01]  /*2190*/  LEA R137, P2, R3.reuse, UR4, 0x1 ;  /* 0x0000000403897c11 */ /* 0x040fe2000f8408ff */
[----:B------:R-:W-:Y:S01]  /*21a0*/  @!P3 IMAD.MOV R54, RZ, RZ, -R54 ;  /* 0x000000ffff36b224 */ /* 0x000fe200078e0a36 */
[C---:B------:R-:W-:Y:S01]  /*21b0*/  SEL R5, R6.reuse, R5, !P1 ;  /* 0x0000000506057207 */ /* 0x040fe20004800000 */
[----:B------:R-:W-:Y:S01]  /*21c0*/  @!P0 IMAD.MOV R56, RZ, RZ, -R56 ;  /* 0x000000ffff388224 */ /* 0x000fe200078e0a38 */
[C---:B------:R-:W-:Y:S01]  /*21d0*/  SEL R8, R6.reuse, R8, !P1 ;  /* 0x0000000806087207 */ /* 0x040fe20004800000 */
[----:B------:R-:W-:Y:S01]  /*21e0*/  @!P5 IMAD.MOV R58, RZ, RZ, -R58 ;  /* 0x000000ffff3ad224 */ /* 0x000fe200078e0a3a */
[C---:B------:R-:W-:Y:S01]  /*21f0*/  SEL R10, R6.reuse, R10, !P1 ;  /* 0x0000000a060a7207 */ /* 0x040fe20004800000 */
[----:B------:R-:W-:Y:S01]  /*2200*/  @!P4 IMAD.MOV R60, RZ, RZ, -R60 ;  /* 0x000000ffff3cc224 */ /* 0x000fe200078e0a3c */
[C---:B------:R-:W-:Y:S01]  /*2210*/  SEL R12, R6.reuse, R12, !P1 ;  /* 0x0000000c060c7207 */ /* 0x040fe20004800000 */
[----:B------:R-:W-:Y:S01]  /*2220*/  ULDC UR4, c[0x0][0x234] ;  /* 0x00008d0000047ab9 */ /* 0x000fe20000000800 */
[----:B------:R-:W-:Y:S01]  /*2230*/  SEL R14, R6, R14, !P1 ;  /* 0x0000000e060e7207 */ /* 0x000fe20004800000 */
[----:B------:R-:W-:Y:S01]  /*2240*/  IMAD R129, R4, UR4, RZ ;  /* 0x0000000404817c24 */ /* 0x000fe2000f8e02ff */
[----:B------:R-:W-:Y:S01]  /*2250*/  LEA.HI.X.SX32 R27, R3, UR5, 0x1, P2 ;  /* 0x00000005031b7c11 */ /* 0x000fe200090f0eff */
[----:B------:R-:W-:Y:S01]  /*2260*/  ULDC UR5, c[0x0][0x240] ;  /* 0x0000900000057ab9 */ /* 0x000fe20000000800 */
[C---:B------:R-:W-:Y:S01]  /*2270*/  SEL R7, R6.reuse, R7, !P1 ;  /* 0x0000000706077207 */ /* 0x040fe20004800000 */
[----:B------:R-:W-:Y:S01]  /*2280*/  IMAD R5, R5, UR5, RZ ;  /* 0x0000000505057c24 */ /* 0x000fe2000f8e02ff */
[----:B------:R-:W-:Y:S01]  /*2290*/  SEL R16, R6, R16, !P1 ;  /* 0x0000001006107207 */ /* 0x000fe20004800000 */
[----:B------:R-:W-:Y:S01]  /*22a0*/  IMAD R8, R8, UR5, RZ ;  /* 0x0000000508087c24 */ /* 0x000fe2000f8e02ff */
[----:B------:R-:W-:Y:S01]  /*22b0*/  SEL R18, R6, R18, !P1 ;  /* 0x0000001206127207 */ /* 0x000fe20004800000 */
[----:B------:R-:W-:Y:S01]  /*22c0*/  IMAD R10, R10, UR5, RZ ;  /* 0x000000050a0a7c24 */ /* 0x000fe2000f8e02ff */
[----:B------:R-:W-:Y:S01]  /*22d0*/  SEL R20, R6, R20, !P1 ;  /* 0x0000001406147207 */ /* 0x000fe20004800000 */
[----:B------:R-:W-:Y:S01]  /*22e0*/  IMAD R12, R12, UR5, RZ ;  /* 0x000000050c0c7c24 */ /* 0x000fe2000f8e02ff */
[----:B------:R-:W-:Y:S01]  /*22f0*/  SEL R22, R6, R22, !P1 ;  /* 0x0000001606167207 */ /* 0x000fe20004800000 */
[----:B------:R-:W-:Y:S01]  /*2300*/  IMAD R14, R14, UR5, RZ ;  /* 0x000000050e0e7c24 */ /* 0x000fe2000f8e02ff */
        /* <DEDUP_REMOVED lines=14> */
[C---:B------:R-:W-:Y:S01]  /*23f0*/  SEL R32, R6.reuse, R32, !P1 ;  /* 0x0000002006207207 */ /* 0x040fe20004800000 */
        /* <DEDUP_REMOVED lines=27> */
[-C--:B------:R-:W-:Y:S01]  /*25b0*/  LEA R21, P5, R5, R137.reuse, 0x1 ;  /* 0x0000008905157211 */ /* 0x080fe200078a08ff */
[----:B------:R-:W-:Y:S01]  /*25c0*/  IMAD R50, R50, UR5, RZ ;  /* 0x0000000532327c24 */ /* 0x000fe2000f8e02ff */
[-C--:B------:R-:W-:Y:S01]  /*25d0*/  LEA R23, P4, R8, R137.reuse, 0x1 ;  /* 0x0000008908177211 */ /* 0x080fe200078808ff */
[----:B------:R-:W-:Y:S01]  /*25e0*/  IMAD R52, R52, UR5, RZ ;  /* 0x0000000534347c24 */ /* 0x000fe2000f8e02ff */
[-C--:B------:R-:W-:Y:S01]  /*25f0*/  LEA R89, P3, R10, R137.reuse, 0x1 ;  /* 0x000000890a597211 */ /* 0x080fe200078608ff */
[----:B------:R-:W-:Y:S01]  /*2600*/  IMAD R54, R54, UR5, RZ ;  /* 0x0000000536367c24 */ /* 0x000fe2000f8e02ff */
[----:B------:R-:W-:Y:S01]  /*2610*/  SEL R6, R6, R60, !P1 ;  /* 0x0000003c06067207 */ /* 0x000fe20004800000 */
[----:B------:R-:W-:Y:S01]  /*2620*/  IMAD R56, R56, UR5, RZ ;  /* 0x0000000538387c24 */ /* 0x000fe2000f8e02ff */
[-C--:B------:R-:W-:Y:S01]  /*2630*/  LEA R91, P2, R12, R137.reuse, 0x1 ;  /* 0x000000890c5b7211 */ /* 0x080fe200078408ff */
[----:B------:R-:W-:Y:S01]  /*2640*/  IMAD R58, R58, UR5, RZ ;  /* 0x000000053a3a7c24 */ /* 0x000fe2000f8e02ff */
[-C--:B------:R-:W-:Y:S01]  /*2650*/  LEA R93, P1, R14, R137.reuse, 0x1 ;  /* 0x000000890e5d7211 */ /* 0x080fe200078208ff */
[----:B------:R-:W-:Y:S01]  /*2660*/  IMAD R112, R6, UR5, RZ ;  /* 0x0000000506707c24 */ /* 0x000fe2000f8e02ff */
[----:B------:R-:W-:Y:S01]  /*2670*/  LEA R95, P0, R7, R137, 0x1 ;  /* 0x00000089075f7211 */ /* 0x000fe200078008ff */
[----:B------:R-:W-:Y:S01]  /*2680*/  IMAD.SHL.U32 R0, R126, 0x80, RZ ;  /* 0x000000807e007824 */ /* 0x000fe200078e00ff */
[-C--:B------:R-:W-:Y:S01]  /*2690*/  LEA.HI.X.SX32 R11, R5, R27.reuse, 0x1, P5 ;  /* 0x0000001b050b7211 */ /* 0x080fe200028f0eff */
[C---:B------:R-:W-:Y:S01]  /*26a0*/  IMAD R238, R39.reuse, 0xda, RZ ;  /* 0x000000da27ee7824 */ /* 0x040fe200078e02ff */
[-C--:B------:R-:W-:Y:S01]  /*26b0*/  LEA.HI.X.SX32 R13, R8, R27.reuse, 0x1, P4 ;  /* 0x0000001b080d7211 */ /* 0x080fe200020f0eff */
[C---:B------:R-:W-:Y:S01]  /*26c0*/  IMAD R237, R39.reuse, 0x79, RZ ;  /* 0x0000007927ed7824 */ /* 0x040fe200078e02ff */
[----:B------:R-:W-:Y:S01]  /*26d0*/  LEA.HI.X.SX32 R15, R10, R27, 0x1, P3 ;  /* 0x0000001b0a0f7211 */ /* 0x000fe200018f0eff */
[----:B------:R0:W-:Y:S01]  /*26e0*/  STL [R1+0x440], R0 ;  /* 0x0004400001007387 */ /* 0x0001e20000100800 */
[-C--:B------:R-:W-:Y:S01]  /*26f0*/  LEA R97, P6, R16, R137.reuse, 0x1 ;  /* 0x0000008910617211 */ /* 0x080fe200078c08ff */
[C---:B------:R-:W-:Y:S01]  /*2700*/  IMAD R236, R39.reuse, 0xd6, RZ ;  /* 0x000000d627ec7824 */ /* 0x040fe200078e02ff */
[-C--:B------:R-:W-:Y:S01]  /*2710*/  LEA R99, P5, R18, R137.reuse, 0x1 ;  /* 0x0000008912637211 */ /* 0x080fe200078a08ff */
[----:B------:R1:W-:Y:S01]  /*2720*/  STL [R1+0x41c], R248 ;  /* 0x00041cf801007387 */ /* 0x0003e20000100800 */
[-C--:B------:R-:W-:Y:S01]  /*2730*/  LEA R101, P4, R20, R137.reuse, 0x1 ;  /* 0x0000008914657211 */ /* 0x080fe200078808ff */
[C---:B------:R-:W-:Y:S01]  /*2740*/  IMAD R235, R39.reuse, 0x77, RZ ;  /* 0x0000007727eb7824 */ /* 0x040fe200078e02ff */
[----:B------:R-:W-:Y:S01]  /*2750*/  LEA R103, P3, R22, R137, 0x1 ;  /* 0x0000008916677211 */ /* 0x000fe200078608ff */
[C---:B------:R-:W-:Y:S01]  /*2760*/  IMAD R233, R39.reuse, 0xd2, RZ ;  /* 0x000000d227e97824 */ /* 0x040fe200078e02ff */
[----:B------:R-:W-:Y:S01]  /*2770*/  LEA.HI.X.SX32 R17, R12, R27, 0x1, P2 ;  /* 0x0000001b0c117211 */ /* 0x000fe200010f0eff */
[----:B------:R-:W-:Y:S01]  /*2780*/  IMAD R232, R39, 0x75, RZ ;  /* 0x0000007527e87824 */ /* 0x000fe200078e02ff */
[----:B------:R-:W-:Y:S01]  /*2790*/  LEA R105, P2, R9, R137, 0x1 ;  /* 0x0000008909697211 */ /* 0x000fe200078408ff */
[C---:B------:R-:W-:Y:S01]  /*27a0*/  IMAD R231, R39.reuse, 0xce, RZ ;  /* 0x000000ce27e77824 */ /* 0x040fe200078e02ff */
[----:B------:R-:W-:Y:S01]  /*27b0*/  LEA.HI.X.SX32 R19, R14, R27, 0x1, P1 ;  /* 0x0000001b0e137211 */ /* 0x000fe200008f0eff */
[C---:B------:R-:W-:Y:S01]  /*27c0*/  IMAD R230, R39.reuse, 0x73, RZ ;  /* 0x0000007327e67824 */ /* 0x040fe200078e02ff */
[----:B------:R-:W-:Y:S01]  /*27d0*/  LEA R107, P1, R24, R137, 0x1 ;  /* 0x00000089186b7211 */ /* 0x000fe200078208ff */
[----:B------:R-:W-:Y:S01]  /*27e0*/  IMAD R229, R39, 0xca, RZ ;  /* 0x000000ca27e57824 */ /* 0x000fe200078e02ff */
[-C--:B------:R-:W-:Y:S01]  /*27f0*/  LEA.HI.X.SX32 R3, R7, R27.reuse, 0x1, P0 ;  /* 0x0000001b07037211 */ /* 0x080fe200000f0eff */
[C---:B------:R-:W-:Y:S01]  /*2800*/  IMAD R228, R39.reuse, 0x71, RZ ;  /* 0x0000007127e47824 */ /* 0x040fe200078e02ff */
[-C--:B------:R-:W-:Y:S01]  /*2810*/  LEA.HI.X.SX32 R4, R16, R27.reuse, 0x1, P6 ;  /* 0x0000001b10047211 */ /* 0x080fe200030f0eff */
[C---:B------:R-:W-:Y:S01]  /*2820*/  IMAD R226, R39.reuse, 0xc6, RZ ;  /* 0x000000c627e27824 */ /* 0x040fe200078e02ff */
[-C--:B------:R-:W-:Y:S01]  /*2830*/  LEA.HI.X.SX32 R5, R18, R27.reuse, 0x1, P5 ;  /* 0x0000001b12057211 */ /* 0x080fe200028f0eff */
[C---:B------:R-:W-:Y:S01]  /*2840*/  IMAD R225, R39.reuse, 0x6f, RZ ;  /* 0x0000006f27e17824 */ /* 0x040fe200078e02ff */
[-C--:B------:R-:W-:Y:S01]  /*2850*/  LEA.HI.X.SX32 R6, R20, R27.reuse, 0x1, P4 ;  /* 0x0000001b14067211 */ /* 0x080fe200020f0eff */
[C---:B------:R-:W-:Y:S01]  /*2860*/  IMAD R224, R39.reuse, 0xc2, RZ ;  /* 0x000000c227e07824 */ /* 0x040fe200078e02ff */
[----:B------:R-:W-:Y:S01]  /*2870*/  LEA.HI.X.SX32 R7, R22, R27, 0x1, P3 ;  /* 0x0000001b16077211 */ /* 0x000fe200018f0eff */
[C---:B------:R-:W-:Y:S01]  /*2880*/  IMAD R223, R39.reuse, 0x6d, RZ ;  /* 0x0000006d27df7824 */ /* 0x040fe200078e02ff */
[-C--:B------:R-:W-:Y:S01]  /*2890*/  LEA R109, P0, R26, R137.reuse, 0x1 ;  /* 0x000000891a6d7211 */ /* 0x080fe200078008ff */
[C---:B------:R-:W-:Y:S01]  /*28a0*/  IMAD R222, R39.reuse, 0xbe, RZ ;  /* 0x000000be27de7824 */ /* 0x040fe200078e02ff */
[-C--:B------:R-:W-:Y:S01]  /*28b0*/  LEA R111, P6, R28, R137.reuse, 0x1 ;  /* 0x000000891c6f7211 */ /* 0x080fe200078c08ff */
[C---:B------:R-:W-:Y:S01]  /*28c0*/  IMAD R221, R39.reuse, 0x6b, RZ ;  /* 0x0000006b27dd7824 */ /* 0x040fe200078e02ff */
[-C--:B------:R-:W-:Y:S01]  /*28d0*/  LEA R113, P5, R30, R137.reuse, 0x1 ;  /* 0x000000891e717211 */ /* 0x080fe200078a08ff */
[----:B------:R-:W-:Y:S01]  /*28e0*/  IMAD R220, R39, 0xba, RZ ;  /* 0x000000ba27dc7824 */ /* 0x000fe200078e02ff */
[-C--:B------:R-:W-:Y:S01]  /*28f0*/  LEA R114, P4, R25, R137.reuse, 0x1 ;  /* 0x0000008919727211 */ /* 0x080fe200078808ff */
[C---:B------:R-:W-:Y:S01]  /*2900*/  IMAD R219, R39.reuse, 0x69, RZ ;  /* 0x0000006927db7824 */ /* 0x040fe200078e02ff */
[----:B------:R-:W-:Y:S01]  /*2910*/  LEA R115, P3, R32, R137, 0x1 ;  /* 0x0000008920737211 */ /* 0x000fe200078608ff */
[----:B------:R-:W-:Y:S01]  /*2920*/  IMAD R218, R39, 0xb6, RZ ;  /* 0x000000b627da7824 */ /* 0x000fe200078e02ff */
[----:B------:R-:W-:Y:S01]  /*2930*/  LEA.HI.X.SX32 R8, R9, R27, 0x1, P2 ;  /* 0x0000001b09087211 */ /* 0x000fe200010f0eff */
[C---:B------:R-:W-:Y:S01]  /*2940*/  IMAD R216, R39.reuse, 0x67, RZ ;  /* 0x0000006727d87824 */ /* 0x040fe200078e02ff */
[----:B------:R-:W-:Y:S01]  /*2950*/  LEA R116, P2, R34, R137, 0x1 ;  /* 0x0000008922747211 */ /* 0x000fe200078408ff */
[C---:B------:R-:W-:Y:S01]  /*2960*/  IMAD R215, R39.reuse, 0xb2, RZ ;  /* 0x000000b227d77824 */ /* 0x040fe200078e02ff */
[----:B------:R-:W-:Y:S01]  /*2970*/  LEA.HI.X.SX32 R9, R24, R27, 0x1, P1 ;  /* 0x0000001b18097211 */ /* 0x000fe200008f0eff */
[C---:B------:R-:W-:Y:S01]  /*2980*/  IMAD R214, R39.reuse, 0x65, RZ ;  /* 0x0000006527d67824 */ /* 0x040fe200078e02ff */
[----:B------:R-:W-:Y:S01]  /*2990*/  LEA R117, P1, R36, R137, 0x1 ;  /* 0x0000008924757211 */ /* 0x000fe200078208ff */
[C---:B------:R-:W-:Y:S01]  /*29a0*/  IMAD R213, R39.reuse, 0xae, RZ ;  /* 0x000000ae27d57824 */ /* 0x040fe200078e02ff */
[-C--:B------:R-:W-:Y:S01]  /*29b0*/  LEA.HI.X.SX32 R10, R26, R27.reuse, 0x1, P0 ;  /* 0x0000001b1a0a7211 */ /* 0x080fe200000f0eff */
[C---:B------:R-:W-:Y:S01]  /*29c0*/  IMAD R212, R39.reuse, 0x63, RZ ;  /* 0x0000006327d47824 */ /* 0x040fe200078e02ff */
[-C--:B------:R-:W-:Y:S01]  /*29d0*/  LEA.HI.X.SX32 R12, R28, R27.reuse, 0x1, P6 ;  /* 0x0000001b1c0c7211 */ /* 0x080fe200030f0eff */
[C---:B------:R-:W-:Y:S01]  /*29e0*/  IMAD R211, R39.reuse, 0xaa, RZ ;  /* 0x000000aa27d37824 */ /* 0x040fe200078e02ff */
[-C--:B------:R-:W-:Y:S01]  /*29f0*/  LEA.HI.X.SX32 R14, R30, R27.reuse, 0x1, P5 ;  /* 0x0000001b1e0e7211 */ /* 0x080fe200028f0eff */
[----:B------:R-:W-:Y:S01]  /*2a00*/  IMAD R210, R39, 0x61, RZ ;  /* 0x0000006127d27824 */ /* 0x000fe200078e02ff */
        /* <DEDUP_REMOVED lines=9> */
[C---:B------:R-:W-:Y:S01]  /*2aa0*/  IMAD R204, R39.reuse, 0x9e, RZ ;  /* 0x0000009e27cc7824 */ /* 0x040fe200078e02ff */
[-C--:B------:R-:W-:Y:S01]  /*2ab0*/  LEA R121, P4, R42, R137.reuse, 0x1 ;  /* 0x000000892a797211 */ /* 0x080fe200078808ff */
[C---:B------:R-:W-:Y:S01]  /*2ac0*/  IMAD R203, R39.reuse, 0x5b, RZ ;  /* 0x0000005b27cb7824 */ /* 0x040fe200078e02ff */
[----:B------:R-:W-:Y:S01]  /*2ad0*/  LEA R122, P3, R44, R137, 0x1 ;  /* 0x000000892c7a7211 */ /* 0x000fe200078608ff */
[C---:B------:R-:W-:Y:S01]  /*2ae0*/  IMAD R202, R39.reuse, 0x9a, RZ ;  /* 0x0000009a27ca7824 */ /* 0x040fe200078e02ff */
        /* <DEDUP_REMOVED lines=33> */
[----:B------:R-:W-:Y:S01]  /*2d00*/  IMAD R184, R39, 0xec, RZ ;  /* 0x000000ec27b87824 */ /* 0x000fe200078e02ff */
[----:B------:R-:W-:Y:S01]  /*2d10*/  LEA R125, P1, R129, UR6, 0x1 ;  /* 0x00000006817d7c11 */ /* 0x000fe2000f8208ff */
        /* <DEDUP_REMOVED lines=8> */
[----:B------:R-:W-:Y:S01]  /*2da0*/  IMAD R179, R39, 0x43, RZ ;  /* 0x0000004327b37824 */ /* 0x000fe200078e02ff */
[----:B------:R-:W-:Y:S01]  /*2db0*/  LEA.HI.X.SX32 R129, R129, UR7, 0x1, P1 ;  /* 0x0000000781817c11 */ /* 0x000fe200088f0eff */
[----:B------:R-:W-:Y:S01]  /*2dc0*/  IMAD R217, R39, 0x7e, RZ ;  /* 0x0000007e27d97824 */ /* 0x000fe200078e02ff */
[-C--:B------:R-:W-:Y:S01]  /*2dd0*/  IADD3 R209, P2, R209, R125.reuse, RZ ;  /* 0x0000007dd1d17210 */ /* 0x080fe20007f5e0ff */
[----:B------:R-:W-:Y:S01]  /*2de0*/  IMAD R178, R39, 0x41, RZ ;  /* 0x0000004127b27824 */ /* 0x000fe200078e02ff */
[----:B------:R-:W-:Y:S01]  /*2df0*/  IADD3 R247, P5, R247, R125, RZ ;  /* 0x0000007df7f77210 */ /* 0x000fe20007fbe0ff */
[C---:B------:R-:W-:Y:S01]  /*2e00*/  IMAD R227, R39.reuse, 0xfc, RZ ;  /* 0x000000fc27e37824 */ /* 0x040fe200078e02ff */
[----:B------:R-:W-:Y:S01]  /*2e10*/  LEA.HI.X.SX32 R102, R50, R27, 0x1, P0 ;  /* 0x0000001b32667211 */ /* 0x000fe200000f0eff */
[C---:B------:R-:W-:Y:S01]  /*2e20*/  IMAD R249, R39.reuse, 0xd4, RZ ;  /* 0x000000d427f97824 */ /* 0x040fe200078e02ff */
[-C--:B------:R-:W-:Y:S01]  /*2e30*/  IADD3 R242, P4, R242, R125.reuse, RZ ;  /* 0x0000007df2f27210 */ /* 0x080fe20007f9e0ff */
[C---:B------:R-:W-:Y:S01]  /*2e40*/  IMAD R172, R39.reuse, 0x7a, RZ ;  /* 0x0000007a27ac7824 */ /* 0x040fe200078e02ff */
[----:B------:R-:W-:Y:S01]  /*2e50*/  IADD3 R246, P6, R246, R125, RZ ;  /* 0x0000007df6f67210 */ /* 0x000fe20007fde0ff */
[C---:B------:R-:W-:Y:S01]  /*2e60*/  IMAD R250, R39.reuse, 0x3f, RZ ;  /* 0x0000003f27fa7824 */ /* 0x040fe200078e02ff */
[----:B------:R-:W-:Y:S01]  /*2e70*/  LEA.HI.X.SX32 R110, R58, R27, 0x1, P3 ;  /* 0x0000001b3a6e7211 */ /* 0x000fe200018f0eff */
[----:B------:R-:W-:Y:S01]  /*2e80*/  IMAD R251, R39, 0xcc, RZ ;  /* 0x000000cc27fb7824 */ /* 0x000fe200078e02ff */
[-C--:B------:R-:W-:Y:S01]  /*2e90*/  IADD3 R245, P0, R245, R125.reuse, RZ ;  /* 0x0000007df5f57210 */ /* 0x080fe20007f1e0ff */
[C---:B------:R-:W-:Y:S01]  /*2ea0*/  IMAD R168, R39.reuse, 0x76, RZ ;  /* 0x0000007627a87824 */ /* 0x040fe200078e02ff */
[----:B------:R-:W-:Y:S01]  /*2eb0*/  LOP3.LUT R132, R132, 0x2000, R0, 0xf8, !PT ;  /* 0x0000200084847812 */ /* 0x000fe200078ef800 */
[----:B------:R-:W-:Y:S01]  /*2ec0*/  IMAD R252, R39, 0x3d, RZ ;  /* 0x0000003d27fc7824 */ /* 0x000fe200078e02ff */
[-C--:B------:R-:W-:Y:S01]  /*2ed0*/  IADD3 R244, P3, R244, R125.reuse, RZ ;  /* 0x0000007df4f47210 */ /* 0x080fe20007f7e0ff */
[----:B0-----:R0:W5:Y:S01]  /*2ee0*/  LDL.LU R0, [R1+0x444] ;  /* 0x0004440001007983 */ /* 0x0011620000300800 */
[----:B------:R-:W-:Y:S01]  /*2ef0*/  IADD3 R243, P1, R243, R125, RZ ;  /* 0x0000007df3f37210 */ /* 0x000fe20007f3e0ff */
[----:B-1----:R-:W-:Y:S01]  /*2f00*/  IMAD R248, R39, 0xc4, RZ ;  /* 0x000000c427f87824 */ /* 0x002fe200078e02ff */
[----:B------:R-:W-:Y:S01]  /*2f10*/  LEA.HI.X.SX32 R199, R199, R129, 0x1, P2 ;  /* 0x00000081c7c77211 */ /* 0x000fe200010f0eff */
[----:B------:R1:W-:Y:S01]  /*2f20*/  STL [R1+0xc], R247 ;  /* 0x00000cf701007387 */ /* 0x0003e20000100800 */
[----:B------:R-:W-:Y:S01]  /*2f30*/  IADD3 R241, P2, R241, R125, RZ ;  /* 0x0000007df1f17210 */ /* 0x000fe20007f5e0ff */
[C---:B------:R-:W-:Y:S01]  /*2f40*/  IMAD R164, R39.reuse, 0x72, RZ ;  /* 0x0000007227a47824 */ /* 0x040fe200078e02ff */
[----:B------:R-:W-:Y:S01]  /*2f50*/  LEA.HI.X.SX32 R234, R234, R129, 0x1, P4 ;  /* 0x00000081eaea7211 */ /* 0x000fe200020f0eff */
[----:B------:R-:W-:Y:S01]  /*2f60*/  STL [R1+0x30], R246 ;  /* 0x000030f601007387 */ /* 0x000fe20000100800 */
[----:B------:R-:W-:Y:S01]  /*2f70*/  IADD3 R240, P4, R240, R125, RZ ;  /* 0x0000007df0f07210 */ /* 0x000fe20007f9e0ff */
[----:B------:R-:W-:Y:S01]  /*2f80*/  IMAD R160, R39, 0x6e, RZ ;  /* 0x0000006e27a07824 */ /* 0x000fe200078e02ff */
[----:B------:R-:W-:Y:S01]  /*2f90*/  LEA.HI.X.SX32 R239, R239, R129, 0x1, P5 ;  /* 0x00000081efef7211 */ /* 0x000fe200028f0eff */
[----:B------:R2:W-:Y:S01]  /*2fa0*/  STL [R1+0x50], R245 ;  /* 0x000050f501007387 */ /* 0x0005e20000100800 */
[----:B------:R-:W-:Y:S01]  /*2fb0*/  IADD3 R238, P5, R238, R125, RZ ;  /* 0x0000007deeee7210 */ /* 0x000fe20007fbe0ff */
[----:B------:R-:W-:Y:S01]  /*2fc0*/  IMAD R156, R39, 0x6a, RZ ;  /* 0x0000006a279c7824 */ /* 0x000fe200078e02ff */
[----:B------:R-:W-:Y:S01]  /*2fd0*/  LEA.HI.X.SX32 R237, R237, R129, 0x1, P6 ;  /* 0x00000081eded7211 */ /* 0x000fe200030f0eff */
[----:B------:R-:W-:Y:S01]  /*2fe0*/  STL [R1+0x60], R244 ;  /* 0x000060f401007387 */ /* 0x000fe20000100800 */
[----:B------:R-:W-:Y:S01]  /*2ff0*/  IADD3 R236, P6, R236, R125, RZ ;  /* 0x0000007decec7210 */ /* 0x000fe20007fde0ff */
[----:B------:R-:W-:Y:S01]  /*3000*/  IMAD R152, R39, 0x66, RZ ;  /* 0x0000006627987824 */ /* 0x000fe200078e02ff */
[----:B------:R-:W-:Y:S01]  /*3010*/  UIADD3 UR5, UR16, 0x10000, URZ ;  /* 0x0001000010057890 */ /* 0x000fe2000fffe03f */
[----:B------:R-:W-:Y:S01]  /*3020*/  STL [R1+0x70], R243 ;  /* 0x000070f301007387 */ /* 0x000fe20000100800 */
[-C--:B------:R-:W-:Y:S01]  /*3030*/  LEA.HI.X.SX32 R235, R235, R129.reuse, 0x1, P0 ;  /* 0x00000081ebeb7211 */ /* 0x080fe200000f0eff */
[----:B------:R-:W-:Y:S01]  /*3040*/  IMAD R148, R39, 0x62, RZ ;  /* 0x0000006227947824 */ /* 0x000fe200078e02ff */
[----:B------:R-:W-:Y:S01]  /*3050*/  LEA.HI.X.SX32 R232, R232, R129, 0x1, P3 ;  /* 0x00000081e8e87211 */ /* 0x000fe200018f0eff */
[----:B------:R-:W-:Y:S01]  /*3060*/  STL [R1+0x80], R241 ;  /* 0x000080f101007387 */ /* 0x000fe20000100800 */
[----:B------:R-:W-:Y:S01]  /*3070*/  IADD3 R233, P0, R233, R125, RZ ;  /* 0x0000007de9e97210 */ /* 0x000fe20007f1e0ff */
        /* <DEDUP_REMOVED lines=9> */
[-C--:B------:R-:W-:Y:S01]  /*3110*/  LEA.HI.X.SX32 R225, R225, R129.reuse, 0x1, P4 ;  /* 0x00000081e1e17211 */ /* 0x080fe200020f0eff */
[----:B------:R-:W-:Y:S01]  /*3120*/  STL [R1+0xa0], R238 ;  /* 0x0000a0ee01007387 */ /* 0x000fe20000100800 */
[-C--:B------:R-:W-:Y:S01]  /*3130*/  LEA.HI.X.SX32 R223, R223, R129.reuse, 0x1, P5 ;  /* 0x00000081dfdf7211 */ /* 0x080fe200028f0eff */
[----:B-1----:R-:W-:Y:S01]  /*3140*/  IMAD R247, R39, 0x3b, RZ ;  /* 0x0000003b27f77824 */ /* 0x002fe200078e02ff */
[----:B------:R-:W-:Y:S01]  /*3150*/  LEA.HI.X.SX32 R221, R221, R129, 0x1, P6 ;  /* 0x00000081dddd7211 */ /* 0x000fe200030f0eff */
[----:B------:R-:W-:Y:S01]  /*3160*/  STL [R1+0x2c], R237 ;  /* 0x00002ced01007387 */ /* 0x000fe20000100800 */
[-C--:B------:R-:W-:Y:S01]  /*3170*/  IADD3 R226, P2, R226, R125.reuse, RZ ;  /* 0x0000007de2e27210 */ /* 0x080fe20007f5e0ff */
[C---:B------:R-:W-:Y:S01]  /*3180*/  IMAD R52, R39.reuse, 0x52, RZ ;  /* 0x0000005227347824 */ /* 0x040fe200078e02ff */
[----:B------:R-:W-:Y:S01]  /*3190*/  USHF.R.U32.HI UR5, URZ, 0x4, UR5 ;  /* 0x000000043f057899 */ /* 0x000fe20008011605 */
[----:B------:R-:W-:Y:S01]  /*31a0*/  STL [R1+0xb0], R236 ;  /* 0x0000b0ec01007387 */ /* 0x000fe20000100800 */
[-C--:B------:R-:W-:Y:S01]  /*31b0*/  IADD3 R224, P4, R224, R125.reuse, RZ ;  /* 0x0000007de0e07210 */ /* 0x080fe20007f9e0ff */
[C---:B------:R-:W-:Y:S01]  /*31c0*/  IMAD R48, R39.reuse, 0x4e, RZ ;  /* 0x0000004e27307824 */ /* 0x040fe200078e02ff */
[-C--:B------:R-:W-:Y:S01]  /*31d0*/  IADD3 R222, P5, R222, R125.reuse, RZ ;  /* 0x0000007ddede7210 */ /* 0x080fe20007fbe0ff */
[----:B------:R-:W-:Y:S01]  /*31e0*/  STL [R1+0x4c], R235 ;  /* 0x00004ceb01007387 */ /* 0x000fe20000100800 */
[----:B------:R-:W-:Y:S01]  /*31f0*/  IADD3 R220, P6, R220, R125, RZ ;  /* 0x0000007ddcdc7210 */ /* 0x000fe20007fde0ff */
[----:B------:R-:W-:Y:S01]  /*3200*/  IMAD R44, R39, 0x4a, RZ ;  /* 0x0000004a272c7824 */ /* 0x000fe200078e02ff */
[-C--:B------:R-:W-:Y:S01]  /*3210*/  LEA.HI.X.SX32 R219, R219, R129.reuse, 0x1, P0 ;  /* 0x00000081dbdb7211 */ /* 0x080fe200000f0eff */
[----:B------:R-:W-:Y:S01]  /*3220*/  STL [R1+0xc0], R233 ;  /* 0x0000c0e901007387 */ /* 0x000fe20000100800 */
[-C--:B------:R-:W-:Y:S01]  /*3230*/  LEA.HI.X.SX32 R216, R216, R129.reuse, 0x1, P3 ;  /* 0x00000081d8d87211 */ /* 0x080fe200018f0eff */
[C---:B------:R-:W-:Y:S01]  /*3240*/  IMAD R40, R39.reuse, 0x46, RZ ;  /* 0x0000004627287824 */ /* 0x040fe200078e02ff */
[-C--:B------:R-:W-:Y:S01]  /*3250*/  LEA.HI.X.SX32 R214, R214, R129.reuse, 0x1, P1 ;  /* 0x00000081d6d67211 */ /* 0x080fe200008f0eff */
[----:B------:R-:W-:Y:S01]  /*3260*/  STL [R1+0x5c], R232 ;  /* 0x00005ce801007387 */ /* 0x000fe20000100800 */
[----:B------:R-:W-:Y:S01]  /*3270*/  LEA.HI.X.SX32 R212, R212, R129, 0x1, P2 ;  /* 0x00000081d4d47211 */ /* 0x000fe200010f0eff */
[C---:B------:R-:W-:Y:S01]  /*3280*/  IMAD R41, R39.reuse, 0x42, RZ ;  /* 0x0000004227297824 */ /* 0x040fe200078e02ff */
[----:B------:R-:W-:Y:S01]  /*3290*/  USGXT.U32 UR10, UR5, 0xe ;  /* 0x0000000e050a789a */ /* 0x000fe20008000000 */
[----:B------:R-:W-:Y:S01]  /*32a0*/  STL [R1+0xd0], R231 ;  /* 0x0000d0e701007387 */ /* 0x000fe20000100800 */
[-C--:B------:R-:W-:Y:S01]  /*32b0*/  IADD3 R218, P0, R218, R125.reuse, RZ ;  /* 0x0000007ddada7210 */ /* 0x080fe20007f1e0ff */
[----:B------:R-:W-:Y:S01]  /*32c0*/  IMAD R42, R39, 0x7c, RZ ;  /* 0x0000007c272a7824 */ /* 0x000fe200078e02ff */
[-C--:B------:R-:W-:Y:S01]  /*32d0*/  IADD3 R215, P3, R215, R125.reuse, RZ ;  /* 0x0000007dd7d77210 */ /* 0x080fe20007f7e0ff */
[----:B------:R-:W-:Y:S01]  /*32e0*/  STL [R1+0x6c], R230 ;  /* 0x00006ce601007387 */ /* 0x000fe20000100800 */
[-C--:B------:R-:W-:Y:S01]  /*32f0*/  IADD3 R213, P1, R213, R125.reuse, RZ ;  /* 0x0000007dd5d57210 */ /* 0x080fe20007f3e0ff */
[----:B------:R-:W-:Y:S01]  /*3300*/  IMAD R43, R39, 0x3e, RZ ;  /* 0x0000003e272b7824 */ /* 0x000fe200078e02ff */
[----:B------:R-:W-:Y:S01]  /*3310*/  IADD3 R211, P2, R211, R125, RZ ;  /* 0x0000007dd3d37210 */ /* 0x000fe20007f5e0ff */
[----:B------:R-:W-:Y:S01]  /*3320*/  STL [R1+0xe0], R229 ;  /* 0x0000e0e501007387 */ /* 0x000fe20000100800 */
[-C--:B------:R-:W-:Y:S01]  /*3330*/  LEA.HI.X.SX32 R210, R210, R129.reuse, 0x1, P4 ;  /* 0x00000081d2d27211 */ /* 0x080fe200020f0eff */
[----:B------:R-:W-:Y:S01]  /*3340*/  IMAD R45, R39, 0x74, RZ ;  /* 0x00000074272d7824 */ /* 0x000fe200078e02ff */
[-C--:B------:R-:W-:Y:S01]  /*3350*/  LEA.HI.X.SX32 R207, R207, R129.reuse, 0x1, P5 ;  /* 0x00000081cfcf7211 */ /* 0x080fe200028f0eff */
[----:B------:R-:W-:Y:S01]  /*3360*/  STL [R1+0x7c], R228 ;  /* 0x00007ce401007387 */ /* 0x000fe20000100800 */
[----:B------:R-:W-:Y:S01]  /*3370*/  LEA.HI.X.SX32 R205, R205, R129, 0x1, P6 ;  /* 0x00000081cdcd7211 */ /* 0x000fe200030f0eff */
[C---:B------:R-:W-:Y:S01]  /*3380*/  IMAD R46, R39.reuse, 0x3a, RZ ;  /* 0x0000003a272e7824 */ /* 0x040fe200078e02ff */
[----:B------:R-:W-:Y:S01]  /*3390*/  UIADD3 UR6, UP0, UR10, 0x2, URZ ;  /* 0x000000020a067890 */ /* 0x000fe2000ff1e03f */
[----:B------:R-:W-:Y:S01]  /*33a0*/  STL [R1+0xf0], R226 ;  /* 0x0000f0e201007387 */ /* 0x000fe20000100800 */
[C---:B------:R-:W-:Y:S01]  /*33b0*/  IMAD R47, R39.reuse, 0x6c, RZ ;  /* 0x0000006c272f7824 */ /* 0x040fe200078e02ff */
[----:B------:R-:W-:Y:S01]  /*33c0*/  USHF.L.U32 UR17, UR17, 0x7, URZ ;  /* 0x0000000711117899 */ /* 0x000fe2000800063f */
[C---:B------:R-:W-:Y:S01]  /*33d0*/  IMAD R49, R39.reuse, 0x36, RZ ;  /* 0x0000003627317824 */ /* 0x040fe200078e02ff */
        /* <DEDUP_REMOVED lines=15> */
[----:B------:R-:W-:Y:S01]  /*34d0*/  UMOV UR4, URZ ;  /* 0x0000003f00047c82 */ /* 0x000fe20008000000 */
        /* <DEDUP_REMOVED lines=10> */
[C---:B------:R-:W-:Y:S01]  /*3580*/  IMAD R128, R39.reuse, 0x4c, RZ ;  /* 0x0000004c27807824 */ /* 0x040fe200078e02ff */
[-C--:B------:R-:W-:Y:S01]  /*3590*/  LEA.HI.X.SX32 R192, R192, R129.reuse, 0x1, P5 ;  /* 0x00000081c0c07211 */ /* 0x080fe200028f0eff */
[----:B------:R-:W-:Y:S01]  /*35a0*/  STL [R1+0x130], R218 ;  /* 0x000130da01007387 */ /* 0x000fe20000100800 */
[----:B------:R-:W-:Y:S01]  /*35b0*/  LEA.HI.X.SX32 R190, R190, R129, 0x1, P6 ;  /* 0x00000081bebe7211 */ /* 0x000fe200030f0eff */
[----:B------:R-:W-:Y:S01]  /*35c0*/  IMAD R141, R39, 0x26, RZ ;  /* 0x00000026278d7824 */ /* 0x000fe200078e02ff */
[----:B------:R-:W-:Y:S01]  /*35d0*/  UIADD3.X UR7, UR4, 0x40000040, URZ, UP0, !UPT ;  /* 0x4000004004077890 */ /* 0x000fe200087fe43f */
[----:B------:R-:W-:Y:S01]  /*35e0*/  STL [R1+0xcc], R216 ;  /* 0x0000ccd801007387 */ /* 0x000fe20000100800 */
[-C--:B------:R-:W-:Y:S01]  /*35f0*/  IADD3 R193, P4, R193, R125.reuse, RZ ;  /* 0x0000007dc1c17210 */ /* 0x080fe20007f9e0ff */
[----:B------:R-:W-:Y:S01]  /*3600*/  IMAD R142, R39, 0x44, RZ ;  /* 0x00000044278e7824 */ /* 0x000fe200078e02ff */
[-C--:B------:R-:W-:Y:S01]  /*3610*/  IADD3 R191, P5, R191, R125.reuse, RZ ;  /* 0x0000007dbfbf7210 */ /* 0x080fe20007fbe0ff */
[----:B------:R-:W-:Y:S01]  /*3620*/  STL [R1+0x140], R215 ;  /* 0x000140d701007387 */ /* 0x000fe20000100800 */
[----:B------:R-:W-:Y:S01]  /*3630*/  IADD3 R189, P6, R189, R125, RZ ;  /* 0x0000007dbdbd7210 */ /* 0x000fe20007fde0ff */
[C---:B------:R-:W-:Y:S01]  /*3640*/  IMAD R143, R39.reuse, 0x22, RZ ;  /* 0x00000022278f7824 */ /* 0x040fe200078e02ff */
[----:B------:R-:W-:Y:S01]  /*3650*/  LEA.HI.X.SX32 R188, R188, R129, 0x1, P0 ;  /* 0x00000081bcbc7211 */ /* 0x000fe200000f0eff */
[----:B------:R-:W-:Y:S01]  /*3660*/  STL [R1+0xdc], R214 ;  /* 0x0000dcd601007387 */ /* 0x000fe20000100800 */
[C---:B------:R-:W-:Y:S01]  /*3670*/  IMAD R145, R39.reuse, 0x78, RZ ;  /* 0x0000007827917824 */ /* 0x040fe200078e02ff */
[----:B------:R-:W-:Y:S01]  /*3680*/  USHF.R.S32.HI UR4, URZ, 0x1f, UR17 ;  /* 0x0000001f3f047899 */ /* 0x000fe20008011411 */
[C---:B------:R-:W-:Y:S01]  /*3690*/  IMAD R146, R39.reuse, 0x3c, RZ ;  /* 0x0000003c27927824 */ /* 0x040fe200078e02ff */
[----:B------:R-:W-:Y:S01]  /*36a0*/  STL [R1+0x150], R213 ;  /* 0x000150d501007387 */ /* 0x000fe20000100800 */
[C---:B------:R-:W-:Y:S01]  /*36b0*/  IMAD R147, R39.reuse, 0x1e, RZ ;  /* 0x0000001e27937824 */ /* 0x040fe200078e02ff */
[----:B------:R-:W-:Y:S01]  /*36c0*/  CS2R R56, SRZ ;  /* 0x0000000000387805 */ /* 0x000fe2000001ff00 */
        /* <DEDUP_REMOVED lines=39> */
[----:B------:R-:W-:Y:S01]  /*3940*/  USHF.L.U32 UR41, UR17, 0x1, URZ ;  /* 0x0000000111297899 */ /* 0x000fe2000800063f */
[----:B------:R-:W-:Y:S01]  /*3950*/  IMAD R175, R39, 0xc, RZ ;  /* 0x0000000c27af7824 */ /* 0x000fe200078e02ff */
[----:B------:R-:W-:Y:S01]  /*3960*/  STL [R1+0x13c], R201 ;  /* 0x00013cc901007387 */ /* 0x000fe20000100800 */
[----:B------:R-:W-:Y:S01]  /*3970*/  IADD3 R227, P0, R227, R125, RZ ;  /* 0x0000007de3e37210 */ /* 0x000fe20007f1e0ff */
[C---:B------:R-:W-:Y:S01]  /*3980*/  IMAD R176, R39.reuse, 0x6, RZ ;  /* 0x0000000627b07824 */ /* 0x040fe200078e02ff */
[----:B------:R-:W-:Y:S01]  /*3990*/  USHF.L.U64.HI UR17, UR17, 0x1, UR4 ;  /* 0x0000000111117899 */ /* 0x000fe20008010204 */
[----:B------:R-:W-:Y:S01]  /*39a0*/  STL [R1+0x1b0], R200 ;  /* 0x0001b0c801007387 */ /* 0x000fe20000100800 */
[C---:B------:R-:W-:Y:S01]  /*39b0*/  IMAD.SHL.U32 R177, R39.reuse, 0x2, RZ ;  /* 0x0000000227b17824 */ /* 0x040fe200078e00ff */
[----:B------:R-:W-:Y:S01]  /*39c0*/  UIADD3.64 UR22, UR6, 0x2, URZ ;  /* 0x0000000206167897 */ /* 0x000fe2000fffe03f */
[C---:B------:R-:W-:Y:S01]  /*39d0*/  IMAD.SHL.U32 R131, R39.reuse, 0x80, RZ ;  /* 0x0000008027837824 */ /* 0x040fe200078e00ff */
[----:B------:R-:W-:Y:S01]  /*39e0*/  STL [R1+0x14c], R198 ;  /* 0x00014cc601007387 */ /* 0x000fe20000100800 */
[----:B--2---:R-:W-:Y:S01]  /*39f0*/  IMAD.SHL.U32 R245, R39, 0x20, RZ ;  /* 0x0000002027f57824 */ /* 0x004fe200078e00ff */
[----:B------:R-:W-:-:S02]  /*3a00*/  UIADD3.64 UR26, UR6, 0x4, URZ ;  /* 0x00000004061a7897 */ /* 0x000fc4000fffe03f */
[----:B------:R-:W-:Y:S01]  /*3a10*/  STL [R1+0x1c0], R197 ;  /* 0x0001c0c501007387 */ /* 0x000fe20000100800 */
[----:B------:R-:W-:Y:S01]  /*3a20*/  IMAD.SHL.U32 R246, R39, 0x10, RZ ;  /* 0x0000001027f67824 */ /* 0x000fe200078e00ff */
[----:B------:R-:W-:Y:S01]  /*3a30*/  SHF.R.S32.HI R130, RZ, 0x1f, R131 ;  /* 0x0000001fff827819 */ /* 0x000fe20000011483 */
[----:B------:R-:W-:Y:S01]  /*3a40*/  UIADD3.64 UR30, UR6, 0x1fe, URZ ;  /* 0x000001fe061e7897 */ /* 0x000fe2000fffe03f */
[----:B------:R-:W-:Y:S01]  /*3a50*/  STL [R1+0x15c], R196 ;  /* 0x00015cc401007387 */ /* 0x000fe20000100800 */
[----:B------:R-:W-:Y:S01]  /*3a60*/  UIADD3.64 UR34, UR6, 0x200, URZ ;  /* 0x0000020006227897 */ /* 0x000fe2000fffe03f */
[C---:B------:R-:W-:Y:S01]  /*3a70*/  SHF.L.U64.HI R130, R131.reuse, 0x1, R130 ;  /* 0x0000000183827819 */ /* 0x040fe20000010282 */
[----:B------:R-:W-:Y:S01]  /*3a80*/  IMAD.SHL.U32 R131, R131, 0x2, RZ ;  /* 0x0000000283837824 */ /* 0x000fe200078e00ff */
[----:B------:R-:W-:Y:S01]  /*3a90*/  STL [R1+0x1d0], R195 ;  /* 0x0001d0c301007387 */ /* 0x000fe20000100800 */
[----:B------:R-:W-:-:S03]  /*3aa0*/  UIADD3.64 UR38, UR6, 0x202, URZ ;  /* 0x0000020206267897 */ /* 0x000fc6000fffe03f */
[----:B------:R-:W-:Y:S04]  /*3ab0*/  STL [R1+0x16c], R194 ;  /* 0x00016cc201007387 */ /* 0x000fe80000100800 */
[----:B------:R-:W-:Y:S04]  /*3ac0*/  STL [R1+0x1e0], R193 ;  /* 0x0001e0c101007387 */ /* 0x000fe80000100800 */
[----:B------:R-:W-:Y:S04]  /*3ad0*/  STL [R1+0x17c], R192 ;  /* 0x00017cc001007387 */ /* 0x000fe80000100800 */
[----:B------:R-:W-:Y:S04]  /*3ae0*/  STL [R1+0x1f0], R191 ;  /* 0x0001f0bf01007387 */ /* 0x000fe80000100800 */
[----:B------:R-:W-:Y:S04]  /*3af0*/  STL [R1+0x18c], R190 ;  /* 0x00018cbe01007387 */ /* 0x000fe80000100800 */
[----:B------:R1:W-:Y:S04]  /*3b00*/  STL [R1+0x200], R189 ;  /* 0x000200bd01007387 */ /* 0x0003e80000100800 */
[----:B------:R2:W-:Y:S01]  /*3b10*/  STL [R1+0x19c], R188 ;  /* 0x00019cbc01007387 */ /* 0x0005e20000100800 */
[----:B-1----:R-:W-:-:S02]  /*3b20*/  LEA.HI.X.SX32 R189, R187, R129, 0x1, P3 ;  /* 0x00000081bbbd7211 */ /* 0x002fc400018f0eff */
[----:B------:R-:W-:Y:S02]  /*3b30*/  LEA.HI.X.SX32 R187, R185, R129, 0x1, P1 ;  /* 0x00000081b9bb7211 */ /* 0x000fe400008f0eff */
[-C--:B--2---:R-:W-:Y:S02]  /*3b40*/  IADD3 R188, P3, R186, R125.reuse, RZ ;  /* 0x0000007dbabc7210 */ /* 0x084fe40007f7e0ff */
[----:B------:R-:W-:Y:S01]  /*3b50*/  IADD3 R186, P1, R184, R125, RZ ;  /* 0x0000007db8ba7210 */ /* 0x000fe20007f3e0ff */
[----:B------:R-:W-:Y:S01]  /*3b60*/  STL [R1+0x1ac], R189 ;  /* 0x0001acbd01007387 */ /* 0x000fe20000100800 */
[----:B------:R-:W-:Y:S02]  /*3b70*/  LEA.HI.X.SX32 R185, R183, R129, 0x1, P2 ;  /* 0x00000081b7b97211 */ /* 0x000fe400010f0eff */
[----:B------:R-:W-:Y:S01]  /*3b80*/  IADD3 R184, P2, R182, R125, RZ ;  /* 0x0000007db6b87210 */ /* 0x000fe20007f5e0ff */
[----:B------:R-:W-:Y:S01]  /*3b90*/  STL [R1+0x1c], R188 ;  /* 0x00001cbc01007387 */ /* 0x000fe20000100800 */
[----:B------:R-:W-:-:S02]  /*3ba0*/  LEA.HI.X.SX32 R183, R181, R129, 0x1, P4 ;  /* 0x00000081b5b77211 */ /* 0x000fc400020f0eff */
[----:B------:R-:W-:Y:S01]  /*3bb0*/  IADD3 R182, P4, R180, R125, RZ ;  /* 0x0000007db4b67210 */ /* 0x000fe20007f9e0ff */
[----:B------:R-:W-:Y:S01]  /*3bc0*/  STL [R1+0x1bc], R187 ;  /* 0x0001bcbb01007387 */ /* 0x000fe20000100800 */
[----:B------:R-:W-:Y:S02]  /*3bd0*/  LEA.HI.X.SX32 R181, R179, R129, 0x1, P5 ;  /* 0x00000081b3b57211 */ /* 0x000fe400028f0eff */
[----:B------:R-:W-:Y:S01]  /*3be0*/  IADD3 R180, P5, R217, R125, RZ ;  /* 0x0000007dd9b47210 */ /* 0x000fe20007fbe0ff */
[----:B------:R-:W-:Y:S01]  /*3bf0*/  STL [R1+0x58], R186 ;  /* 0x000058ba01007387 */ /* 0x000fe20000100800 */
[----:B------:R-:W-:-:S03]  /*3c00*/  LEA.HI.X.SX32 R179, R178, R129, 0x1, P6 ;  /* 0x00000081b2b37211 */ /* 0x000fc600030f0eff */
[----:B------:R-:W-:Y:S01]  /*3c10*/  STL [R1+0x1cc], R185 ;  /* 0x0001ccb901007387 */ /* 0x000fe20000100800 */
[----:B------:R-:W-:-:S03]  /*3c20*/  IADD3 R178, P6, R249, R125, RZ ;  /* 0x0000007df9b27210 */ /* 0x000fc60007fde0ff */
[----:B------:R-:W-:Y:S01]  /*3c30*/  STL [R1+0x78], R184 ;  /* 0x000078b801007387 */ /* 0x000fe20000100800 */
[----:B------:R-:W-:-:S03]  /*3c40*/  LEA.HI.X.SX32 R217, R217, R129, 0x1, P0 ;  /* 0x00000081d9d97211 */ /* 0x000fc600000f0eff */
[----:B------:R-:W-:Y:S04]  /*3c50*/  STL [R1+0x1dc], R183 ;  /* 0x0001dcb701007387 */ /* 0x000fe80000100800 */
[----:B------:R-:W-:Y:S04]  /*3c60*/  STL [R1+0x98], R182 ;  /* 0x000098b601007387 */ /* 0x000fe80000100800 */
[----:B------:R-:W-:Y:S04]  /*3c70*/  STL [R1+0x1ec], R181 ;  /* 0x0001ecb501007387 */ /* 0x000fe80000100800 */
[----:B------:R1:W-:Y:S04]  /*3c80*/  STL [R1+0x210], R180 ;  /* 0x000210b401007387 */ /* 0x0003e80000100800 */
[----:B------:R2:W-:Y:S04]  /*3c90*/  STL [R1+0x1fc], R179 ;  /* 0x0001fcb301007387 */ /* 0x0005e80000100800 */
[----:B------:R3:W-:Y:S01]  /*3ca0*/  STL [R1+0xb8], R178 ;  /* 0x0000b8b201007387 */ /* 0x0007e20000100800 */
[----:B-1----:R-:W-:-:S02]  /*3cb0*/  IADD3 R180, P0, R172, R125, RZ ;  /* 0x0000007dacb47210 */ /* 0x002fc40007f1e0ff */
[-C--:B------:R-:W-:Y:S02]  /*3cc0*/  LEA.HI.X.SX32 R172, R172, R129.reuse, 0x1, P3 ;  /* 0x00000081acac7211 */ /* 0x080fe400018f0eff */
[----:B--2---:R-:W-:Y:S01]  /*3cd0*/  LEA.HI.X.SX32 R179, R250, R129, 0x1, P5 ;  /* 0x00000081fab37211 */ /* 0x004fe200028f0eff */
[----:B------:R-:W-:Y:S01]  /*3ce0*/  STL [R1+0x220], R180 ;  /* 0x000220b401007387 */ /* 0x000fe20000100800 */
[----:B---3--:R-:W-:-:S03]  /*3cf0*/  IADD3 R178, P5, R251, R125, RZ ;  /* 0x0000007dfbb27210 */ /* 0x008fc60007fbe0ff */
[----:B------:R1:W-:Y:S04]  /*3d00*/  STL [R1+0x20c], R179 ;  /* 0x00020cb301007387 */ /* 0x0003e80000100800 */
[----:B------:R2:W-:Y:S04]  /*3d10*/  STL [R1+0xd8], R178 ;  /* 0x0000d8b201007387 */ /* 0x0005e80000100800 */
[----:B------:R3:W-:Y:S01]  /*3d20*/  STL [R1+0x18], R172 ;  /* 0x000018ac01007387 */ /* 0x0007e20000100800 */
[C---:B-1----:R-:W-:Y:S02]  /*3d30*/  IADD3 R179, P3, R168.reuse, R125, RZ ;  /* 0x0000007da8b37210 */ /* 0x042fe40007f7e0ff */
[----:B------:R-:W-:-:S02]  /*3d40*/  LEA.HI.X.SX32 R168, R168, R129, 0x1, P1 ;  /* 0x00000081a8a87211 */ /* 0x000fc400008f0eff */
[----:B--2---:R-:W-:Y:S01]  /*3d50*/  LEA.HI.X.SX32 R178, R252, R129, 0x1, P0 ;  /* 0x00000081fcb27211 */ /* 0x004fe200000f0eff */
[----:B------:R-:W-:Y:S01]  /*3d60*/  STL [R1+0x230], R179 ;  /* 0x000230b301007387 */ /* 0x000fe20000100800 */
[-C--:B---3--:R-:W-:Y:S01]  /*3d70*/  IADD3 R172, P0, R248, R125.reuse, RZ ;  /* 0x0000007df8ac7210 */ /* 0x088fe20007f1e0ff */
[----:B------:R-:W-:Y:S02]  /*3d80*/  IMAD R248, R39, 0xbc, RZ ;  /* 0x000000bc27f87824 */ /* 0x000fe400078e02ff */
[----:B------:R1:W-:Y:S04]  /*3d90*/  STL [R1+0x21c], R178 ;  /* 0x00021cb201007387 */ /* 0x0003e80000100800 */
[----:B------:R2:W-:Y:S04]  /*3da0*/  STL [R1+0xf8], R172 ;  /* 0x0000f8ac01007387 */ /* 0x0005e80000100800 */
[----:B------:R3:W-:Y:S01]  /*3db0*/  STL [R1+0x54], R168 ;  /* 0x000054a801007387 */ /* 0x0007e20000100800 */
[----:B-1----:R-:W-:-:S02]  /*3dc0*/  IADD3 R178, P1, R164, R125, RZ ;  /* 0x0000007da4b27210 */ /* 0x002fc40007f3e0ff */
[-C--:B------:R-:W-:Y:S02]  /*3dd0*/  LEA.HI.X.SX32 R164, R164, R129.reuse, 0x1, P2 ;  /* 0x00000081a4a47211 */ /* 0x080fe400010f0eff */
[----:B--2---:R-:W-:Y:S01]  /*3de0*/  LEA.HI.X.SX32 R172, R247, R129, 0x1, P3 ;  /* 0x00000081f7ac7211 */ /* 0x004fe200018f0eff */
[C---:B------:R-:W-:Y:S01]  /*3df0*/  IMAD R247, R39.reuse, 0x39, RZ ;  /* 0x0000003927f77824 */ /* 0x040fe200078e02ff */
[-C--:B---3--:R-:W-:Y:S01]  /*3e00*/  IADD3 R168, P3, R248, R125.reuse, RZ ;  /* 0x0000007df8a87210 */ /* 0x088fe20007f7e0ff */
[----:B------:R-:W-:Y:S01]  /*3e10*/  IMAD R248, R39, 0xb4, RZ ;  /* 0x000000b427f87824 */ /* 0x000fe200078e02ff */
[----:B------:R-:W-:Y:S04]  /*3e20*/  STL [R1+0x240], R178 ;  /* 0x000240b201007387 */ /* 0x000fe80000100800 */
        /* <DEDUP_REMOVED lines=64> */
[----:B--2---:R-:W-:-:S03]  /*4230*/  LEA.HI.X.SX32 R144, R247, R129, 0x1, P3 ;  /* 0x00000081f7907211 */ /* 0x004fc600018f0eff */
[----:B------:R-:W-:Y:S01]  /*4240*/  STL [R1+0x2b0], R148 ;  /* 0x0002b09401007387 */ /* 0x000fe20000100800 */
[----:B---3--:R-:W-:-:S03]  /*4250*/  IADD3 R140, P3, R248, R125, RZ ;  /* 0x0000007df88c7210 */ /* 0x008fc60007f7e0ff */
[----:B------:R-:W-:Y:S01]  /*4260*/  STL [R1+0x29c], R144 ;  /* 0x00029c9001007387 */ /* 0x000fe20000100800 */
[----:B------:R-:W-:-:S03]  /*4270*/  IMAD R247, R39, 0x2b, RZ ;  /* 0x0000002b27f77824 */ /* 0x000fc600078e02ff */
[----:B------:R1:W-:Y:S01]  /*4280*/  STL [R1+0x1f8], R140 ;  /* 0x0001f88c01007387 */ /* 0x0003e20000100800 */
[----:B------:R-:W-:Y:S01]  /*4290*/  IMAD R248, R39, 0xf8, RZ ;  /* 0x000000f827f87824 */ /* 0x000fe200078e02ff */
[----:B-1----:R-:W-:Y:S02]  /*42a0*/  LEA.HI.X.SX32 R140, R55, R129, 0x1, P2 ;  /* 0x00000081378c7211 */ /* 0x002fe400010f0eff */
[----:B------:R-:W-:Y:S02]  /*42b0*/  IADD3 R148, P2, R52, R125, RZ ;  /* 0x0000007d34947210 */ /* 0x000fe40007f5e0ff */
[----:B------:R-:W-:Y:S01]  /*42c0*/  LEA.HI.X.SX32 R144, R247, R129, 0x1, P1 ;  /* 0x00000081f7907211 */ /* 0x000fe200008f0eff */
[----:B------:R1:W-:Y:S01]  /*42d0*/  STL [R1+0x154], R140 ;  /* 0x0001548c01007387 */ /* 0x0003e20000100800 */
[----:B------:R-:W-:-:S03]  /*42e0*/  IMAD R247, R39, 0x29, RZ ;  /* 0x0000002927f77824 */ /* 0x000fc600078e02ff */
[----:B------:R-:W-:Y:S01]  /*42f0*/  STL [R1+0x2c0], R148 ;  /* 0x0002c09401007387 */ /* 0x000fe20000100800 */
[----:B-1----:R-:W-:-:S03]  /*4300*/  IADD3 R140, P1, R248, R125, RZ ;  /* 0x0000007df88c7210 */ /* 0x002fc60007f3e0ff */
[----:B------:R-:W-:Y:S01]  /*4310*/  STL [R1+0x2ac], R144 ;  /* 0x0002ac9001007387 */ /* 0x000fe20000100800 */
[----:B------:R-:W-:-:S03]  /*4320*/  IMAD R248, R39, 0xe8, RZ ;  /* 0x000000e827f87824 */ /* 0x000fc600078e02ff */
[----:B------:R1:W-:Y:S02]  /*4330*/  STL [R1+0x4], R140 ;  /* 0x0000048c01007387 */ /* 0x0003e40000100800 */
        /* <DEDUP_REMOVED lines=17> */
[----:B------:R1:W-:Y:S01]  /*4450*/  STL [R1+0x2cc], R144 ;  /* 0x0002cc9001007387 */ /* 0x0003e20000100800 */
[----:B------:R-:W-:-:S03]  /*4460*/  IMAD R248, R39, 0xc8, RZ ;  /* 0x000000c827f87824 */ /* 0x000fc600078e02ff */
[----:B------:R2:W-:Y:S01]  /*4470*/  STL [R1+0xa8], R140 ;  /* 0x0000a88c01007387 */ /* 0x0005e20000100800 */
[-C--:B-1----:R-:W-:Y:S02]  /*4480*/  LEA.HI.X.SX32 R144, R247, R129.reuse, 0x1, P6 ;  /* 0x00000081f7907211 */ /* 0x082fe400030f0eff */
[----:B--2---:R-:W-:Y:S02]  /*4490*/  LEA.HI.X.SX32 R140, R44, R129, 0x1, P5 ;  /* 0x000000812c8c7211 */ /* 0x004fe400028f0eff */
[----:B------:R-:W-:-:S03]  /*44a0*/  IADD3 R148, P5, R40, R125, RZ ;  /* 0x0000007d28947210 */ /* 0x000fc60007fbe0ff */
[----:B------:R1:W-:Y:S04]  /*44b0*/  STL [R1+0x1b4], R140 ;  /* 0x0001b48c01007387 */ /* 0x0003e80000100800 */
[----:B------:R-:W-:Y:S01]  /*44c0*/  STL [R1+0x2f0], R148 ;  /* 0x0002f09401007387 */ /* 0x000fe20000100800 */
[----:B-1----:R-:W-:-:S03]  /*44d0*/  IADD3 R140, P6, R248, R125, RZ ;  /* 0x0000007df88c7210 */ /* 0x002fc60007fde0ff */
[----:B------:R1:W-:Y:S01]  /*44e0*/  STL [R1+0x2dc], R144 ;  /* 0x0002dc9001007387 */ /* 0x0003e20000100800 */
[----:B------:R-:W-:-:S03]  /*44f0*/  IMAD R248, R39, 0x23, RZ ;  /* 0x0000002327f87824 */ /* 0x000fc600078e02ff */
[----:B------:R2:W-:Y:S01]  /*4500*/  STL [R1+0xe8], R140 ;  /* 0x0000e88c01007387 */ /* 0x0005e20000100800 */
[----:B------:R-:W-:Y:S01]  /*4510*/  IMAD R247, R39, 0xb8, RZ ;  /* 0x000000b827f77824 */ /* 0x000fe200078e02ff */
[----:B-1----:R-:W-:Y:S02]  /*4520*/  LEA.HI.X.SX32 R144, R40, R129, 0x1, P0 ;  /* 0x0000008128907211 */ /* 0x002fe400000f0eff */
[----:B--2---:R-:W-:-:S03]  /*4530*/  IADD3 R140, P0, R41, R125, RZ ;  /* 0x0000007d298c7210 */ /* 0x004fc60007f1e0ff */
[----:B------:R1:W-:Y:S04]  /*4540*/  STL [R1+0x1d4], R144 ;  /* 0x0001d49001007387 */ /* 0x0003e80000100800 */
[----:B------:R2:W-:Y:S01]  /*4550*/  STL [R1+0x300], R140 ;  /* 0x0003008c01007387 */ /* 0x0005e20000100800 */
[-C--:B------:R-:W-:Y:S02]  /*4560*/  LEA.HI.X.SX32 R148, R41, R129.reuse, 0x1, P3 ;  /* 0x0000008129947211 */ /* 0x080fe400018f0eff */
[----:B-1----:R-:W-:Y:S01]  /*4570*/  LEA.HI.X.SX32 R144, R248, R129, 0x1, P5 ;  /* 0x00000081f8907211 */ /* 0x002fe200028f0eff */
[----:B------:R-:W-:Y:S01]  /*4580*/  IMAD R248, R39, 0x21, RZ ;  /* 0x0000002127f87824 */ /* 0x000fe200078e02ff */
[----:B--2---:R-:W-:-:S03]  /*4590*/  IADD3 R140, P5, R247, R125, RZ ;  /* 0x0000007df78c7210 */ /* 0x004fc60007fbe0ff */
[----:B------:R1:W-:Y:S04]  /*45a0*/  STL [R1+0x2ec], R144 ;  /* 0x0002ec9001007387 */ /* 0x0003e80000100800 */
[----:B------:R2:W-:Y:S01]  /*45b0*/  STL [R1+0x128], R140 ;  /* 0x0001288c01007387 */ /* 0x0005e20000100800 */
[----:B-1----:R-:W-:-:S03]  /*45c0*/  IADD3 R144, P3, R42, R125, RZ ;  /* 0x0000007d2a907210 */ /* 0x002fc60007f7e0ff */
[----:B------:R-:W-:Y:S01]  /*45d0*/  STL [R1+0x1f4], R148 ;  /* 0x0001f49401007387 */ /* 0x000fe20000100800 */
[----:B--2---:R-:W-:-:S03]  /*45e0*/  LEA.HI.X.SX32 R140, R248, R129, 0x1, P0 ;  /* 0x00000081f88c7211 */ /* 0x004fc600000f0eff */
[----:B------:R1:W-:Y:S01]  /*45f0*/  STL [R1+0x218], R144 ;  /* 0x0002189001007387 */ /* 0x0003e20000100800 */
[----:B------:R-:W-:-:S03]  /*4600*/  IMAD R247, R39, 0xa8, RZ ;  /* 0x000000a827f77824 */ /* 0x000fc600078e02ff */
[----:B------:R2:W-:Y:S01]  /*4610*/  STL [R1+0x2fc], R140 ;  /* 0x0002fc8c01007387 */ /* 0x0005e20000100800 */
[----:B-1----:R-:W-:Y:S02]  /*4620*/  IADD3 R144, P0, R43, R125, RZ ;  /* 0x0000007d2b907210 */ /* 0x002fe40007f1e0ff */
[----:B--2---:R-:W-:-:S03]  /*4630*/  LEA.HI.X.SX32 R140, R42, R129, 0x1, P1 ;  /* 0x000000812a8c7211 */ /* 0x004fc600008f0eff */
[----:B------:R1:W-:Y:S01]  /*4640*/  STL [R1+0x310], R144 ;  /* 0x0003109001007387 */ /* 0x0003e20000100800 */
[----:B------:R-:W-:Y:S01]  /*4650*/  IMAD R248, R39, 0x1f, RZ ;  /* 0x0000001f27f87824 */ /* 0x000fe200078e02ff */
[----:B------:R-:W-:Y:S02]  /*4660*/  LEA.HI.X.SX32 R148, R43, R129, 0x1, P3 ;  /* 0x000000812b947211 */ /* 0x000fe400018f0eff */
[----:B------:R2:W-:Y:S01]  /*4670*/  STL [R1], R140 ;  /* 0x0000008c01007387 */ /* 0x0005e20000100800 */
[-C--:B-1----:R-:W-:Y:S02]  /*4680*/  IADD3 R144, P1, R247, R125.reuse, RZ ;  /* 0x0000007df7907210 */ /* 0x082fe40007f3e0ff */
[----:B--2---:R-:W-:-:S03]  /*4690*/  IADD3 R140, P3, R45, R125, RZ ;  /* 0x0000007d2d8c7210 */ /* 0x004fc60007f7e0ff */
[----:B------:R1:W-:Y:S01]  /*46a0*/  STL [R1+0x168], R144 ;  /* 0x0001689001007387 */ /* 0x0003e20000100800 */
[----:B------:R-:W-:-:S03]  /*46b0*/  IMAD R247, R39, 0x98, RZ ;  /* 0x0000009827f77824 */ /* 0x000fc600078e02ff */
[----:B------:R-:W-:Y:S04]  /*46c0*/  STL [R1+0x214], R148 ;  /* 0x0002149401007387 */ /* 0x000fe80000100800 */
[----:B------:R2:W-:Y:S01]  /*46d0*/  STL [R1+0x238], R140 ;  /* 0x0002388c01007387 */ /* 0x0005e20000100800 */
[----:B-1----:R-:W-:Y:S01]  /*46e0*/  LEA.HI.X.SX32 R144, R248, R129, 0x1, P0 ;  /* 0x00000081f8907211 */ /* 0x002fe200000f0eff */
[----:B------:R-:W-:-:S04]  /*46f0*/  IMAD R248, R39, 0x1d, RZ ;  /* 0x0000001d27f87824 */ /* 0x000fc800078e02ff */
[----:B------:R1:W-:Y:S01]  /*4700*/  STL [R1+0x30c], R144 ;  /* 0x00030c9001007387 */ /* 0x0003e20000100800 */
[----:B--2---:R-:W-:-:S05]  /*4710*/  IADD3 R140, P0, R46, R125, RZ ;  /* 0x0000007d2e8c7210 */ /* 0x004fca0007f1e0ff */
[----:B------:R2:W-:Y:S01]  /*4720*/  STL [R1+0x320], R140 ;  /* 0x0003208c01007387 */ /* 0x0005e20000100800 */
[-C--:B-1----:R-:W-:Y:S02]  /*4730*/  LEA.HI.X.SX32 R144, R45, R129.reuse, 0x1, P2 ;  /* 0x000000812d907211 */ /* 0x082fe400010f0eff */
[----:B------:R-:W-:-:S03]  /*4740*/  LEA.HI.X.SX32 R148, R46, R129, 0x1, P3 ;  /* 0x000000812e947211 */ /* 0x000fc600018f0eff */
[----:B------:R1:W-:Y:S01]  /*4750*/  STL [R1+0x64], R144 ;  /* 0x0000649001007387 */ /* 0x0003e20000100800 */
[----:B--2---:R-:W-:-:S05]  /*4760*/  IADD3 R140, P2, R247, R125, RZ ;  /* 0x0000007df78c7210 */ /* 0x004fca0007f5e0ff */
[----:B------:R2:W-:Y:S01]  /*4770*/  STL [R1+0x1a8], R140 ;  /* 0x0001a88c01007387 */ /* 0x0005e20000100800 */
[----:B-1----:R-:W-:-:S03]  /*4780*/  IADD3 R144, P3, R47, R125, RZ ;  /* 0x0000007d2f907210 */ /* 0x002fc60007f7e0ff */
[----:B------:R-:W-:Y:S01]  /*4790*/  STL [R1+0x234], R148 ;  /* 0x0002349401007387 */ /* 0x000fe20000100800 */
[----:B------:R-:W-:Y:S01]  /*47a0*/  IMAD R247, R39, 0x88, RZ ;  /* 0x0000008827f77824 */ /* 0x000fe200078e02ff */
[----:B--2---:R-:W-:Y:S02]  /*47b0*/  LEA.HI.X.SX32 R140, R248, R129, 0x1, P0 ;  /* 0x00000081f88c7211 */ /* 0x004fe400000f0eff */
[----:B------:R1:W-:Y:S04]  /*47c0*/  STL [R1+0x258], R144 ;  /* 0x0002589001007387 */ /* 0x0003e80000100800 */
[----:B------:R2:W-:Y:S01]  /*47d0*/  STL [R1+0x31c], R140 ;  /* 0x00031c8c01007387 */ /* 0x0005e20000100800 */
[----:B-1----:R-:W-:Y:S02]  /*47e0*/  IADD3 R144, P0, R49, R125, RZ ;  /* 0x0000007d31907210 */ /* 0x002fe40007f1e0ff */
[----:B--2---:R-:W-:-:S03]  /*47f0*/  LEA.HI.X.SX32 R140, R47, R129, 0x1, P4 ;  /* 0x000000812f8c7211 */ /* 0x004fc600020f0eff */
[----:B------:R1:W-:Y:S01]  /*4800*/  STL [R1+0x330], R144 ;  /* 0x0003309001007387 */ /* 0x0003e20000100800 */
[----:B------:R-:W-:Y:S01]  /*4810*/  IMAD R248, R39, 0x1b, RZ ;  /* 0x0000001b27f87824 */ /* 0x000fe200078e02ff */
[----:B------:R-:W-:Y:S02]  /*4820*/  LEA.HI.X.SX32 R148, R49, R129, 0x1, P3 ;  /* 0x0000008131947211 */ /* 0x000fe400018f0eff */
[----:B------:R2:W-:Y:S01]  /*4830*/  STL [R1+0xa4], R140 ;  /* 0x0000a48c01007387 */ /* 0x0005e20000100800 */
        /* <DEDUP_REMOVED lines=25> */
[----:B------:R-:W-:Y:S01]  /*49d0*/  LEA.HI.X.SX32 R148, R54, R129, 0x1, P3 ;  /* 0x0000008136947211 */ /* 0x000fe200018f0eff */
[----:B------:R-:W-:Y:S02]  /*49e0*/  IMAD R248, R39, 0x17, RZ ;  /* 0x0000001727f87824 */ /* 0x000fe400078e02ff */
[----:B------:R2:W-:Y:S01]  /*49f0*/  STL [R1+0x124], R140 ;  /* 0x0001248c01007387 */ /* 0x0005e20000100800 */
[-C--:B-1----:R-:W-:Y:S02]  /*4a00*/  IADD3 R144, P5, R247, R125.reuse, RZ ;  /* 0x0000007df7907210 */ /* 0x082fe40007fbe0ff */
[----:B--2---:R-:W-:-:S03]  /*4a10*/  IADD3 R140, P3, R126, R125, RZ ;  /* 0x0000007d7e8c7210 */ /* 0x004fc60007f7e0ff */
[----:B------:R1:W-:Y:S01]  /*4a20*/  STL [R1+0xc8], R144 ;  /* 0x0000c89001007387 */ /* 0x0003e20000100800 */
[----:B------:R-:W-:-:S03]  /*4a30*/  IMAD R247, R39, 0xb0, RZ ;  /* 0x000000b027f77824 */ /* 0x000fc600078e02ff */
[----:B------:R-:W-:Y:S01]  /*4a40*/  STL [R1+0x294], R148 ;  /* 0x0002949401007387 */ /* 0x000fe20000100800 */
[----:B------:R-:W-:-:S03]  /*4a50*/  LEA.HI.X.SX32 R126, R126, R129, 0x1, P1 ;  /* 0x000000817e7e7211 */ /* 0x000fc600008f0eff */
[----:B------:R2:W-:Y:S01]  /*4a60*/  STL [R1+0x2b8], R140 ;  /* 0x0002b88c01007387 */ /* 0x0005e20000100800 */
[----:B-1----:R-:W-:Y:S01]  /*4a70*/  LEA.HI.X.SX32 R144, R248, R129, 0x1, P0 ;  /* 0x00000081f8907211 */ /* 0x002fe200000f0eff */
[----:B------:R-:W-:Y:S01]  /*4a80*/  IMAD R248, R39, 0x15, RZ ;  /* 0x0000001527f87824 */ /* 0x000fe200078e02ff */
[----:B--2---:R-:W-:-:S03]  /*4a90*/  IADD3 R140, P0, R127, R125, RZ ;  /* 0x0000007d7f8c7210 */ /* 0x004fc60007f1e0ff */
[----:B------:R1:W-:Y:S04]  /*4aa0*/  STL [R1+0x34c], R144 ;  /* 0x00034c9001007387 */ /* 0x0003e80000100800 */
[----:B------:R2:W-:Y:S04]  /*4ab0*/  STL [R1+0x360], R140 ;  /* 0x0003608c01007387 */ /* 0x0005e80000100800 */
[----:B------:R3:W-:Y:S01]  /*4ac0*/  STL [R1+0x164], R126 ;  /* 0x0001647e01007387 */ /* 0x0007e20000100800 */
[----:B-1----:R-:W-:Y:S02]  /*4ad0*/  IADD3 R144, P1, R247, R125, RZ ;  /* 0x0000007df7907210 */ /* 0x002fe40007f3e0ff */
[----:B--2---:R-:W-:-:S03]  /*4ae0*/  LEA.HI.X.SX32 R140, R127, R129, 0x1, P3 ;  /* 0x000000817f8c7211 */ /* 0x004fc600018f0eff */
[----:B------:R-:W-:Y:S01]  /*4af0*/  STL [R1+0x148], R144 ;  /* 0x0001489001007387 */ /* 0x000fe20000100800 */
[----:B---3--:R-:W-:-:S03]  /*4b00*/  IADD3 R126, P3, R128, R125, RZ ;  /* 0x0000007d807e7210 */ /* 0x008fc60007f7e0ff */
[----:B------:R-:W-:Y:S01]  /*4b10*/  STL [R1+0x2b4], R140 ;  /* 0x0002b48c01007387 */ /* 0x000fe20000100800 */
[----:B------:R-:W-:Y:S01]  /*4b20*/  LEA.HI.X.SX32 R127, R248, R129, 0x1, P0 ;  /* 0x00000081f87f7211 */ /* 0x000fe200000f0eff */
[C---:B------:R-:W-:Y:S02]  /*4b30*/  IMAD R247, R39.reuse, 0x90, RZ ;  /* 0x0000009027f77824 */ /* 0x040fe400078e02ff */
[----:B------:R1:W-:Y:S01]  /*4b40*/  STL [R1+0x2d8], R126 ;  /* 0x0002d87e01007387 */ /* 0x0003e20000100800 */
[----:B------:R-:W-:-:S03]  /*4b50*/  IMAD R248, R39, 0x13, RZ ;  /* 0x0000001327f87824 */ /* 0x000fc600078e02ff */
[----:B------:R2:W-:Y:S01]  /*4b60*/  STL [R1+0x35c], R127 ;  /* 0x00035c7f01007387 */ /* 0x0005e20000100800 */
[----:B-1----:R-:W-:Y:S02]  /*4b70*/  IADD3 R126, P0, R141, R125, RZ ;  /* 0x0000007d8d7e7210 */ /* 0x002fe40007f1e0ff */
[----:B--2---:R-:W-:-:S03]  /*4b80*/  LEA.HI.X.SX32 R127, R128, R129, 0x1, P2 ;  /* 0x00000081807f7211 */ /* 0x004fc600010f0eff */
[----:B------:R1:W-:Y:S01]  /*4b90*/  STL [R1+0x370], R126 ;  /* 0x0003707e01007387 */ /* 0x0003e20000100800 */
[----:B------:R-:W-:-:S03]  /*4ba0*/  LEA.HI.X.SX32 R128, R141, R129, 0x1, P3 ;  /* 0x000000818d807211 */ /* 0x000fc600018f0eff */
[----:B------:R2:W-:Y:S01]  /*4bb0*/  STL [R1+0x1a4], R127 ;  /* 0x0001a47f01007387 */ /* 0x0005e20000100800 */
[-C--:B-1----:R-:W-:Y:S02]  /*4bc0*/  IADD3 R126, P2, R247, R125.reuse, RZ ;  /* 0x0000007df77e7210 */ /* 0x082fe40007f5e0ff */
[----:B--2---:R-:W-:-:S03]  /*4bd0*/  IADD3 R127, P3, R142, R125, RZ ;  /* 0x0000007d8e7f7210 */ /* 0x004fc60007f7e0ff */
[----:B------:R1:W-:Y:S01]  /*4be0*/  STL [R1+0x1c8], R126 ;  /* 0x0001c87e01007387 */ /* 0x0003e20000100800 */
[----:B------:R-:W-:-:S03]  /*4bf0*/  IMAD R247, R39, 0xe0, RZ ;  /* 0x000000e027f77824 */ /* 0x000fc600078e02ff */
[----:B------:R-:W-:Y:S01]  /*4c00*/  STL [R1+0x2d4], R128 ;  /* 0x0002d48001007387 */ /* 0x000fe20000100800 */
[----:B-1----:R-:W-:-:S03]  /*4c10*/  LEA.HI.X.SX32 R126, R248, R129, 0x1, P0 ;  /* 0x00000081f87e7211 */ /* 0x002fc600000f0eff */
[----:B------:R1:W-:Y:S04]  /*4c20*/  STL [R1+0x2f8], R127 ;  /* 0x0002f87f01007387 */ /* 0x0003e80000100800 */
[----:B------:R2:W-:Y:S01]  /*4c30*/  STL [R1+0x36c], R126 ;  /* 0x00036c7e01007387 */ /* 0x0005e20000100800 */
[----:B-1----:R-:W-:Y:S02]  /*4c40*/  IADD3 R127, P0, R143, R125, RZ ;  /* 0x0000007d8f7f7210 */ /* 0x002fe40007f1e0ff */
[----:B--2---:R-:W-:-:S03]  /*4c50*/  LEA.HI.X.SX32 R126, R142, R129, 0x1, P4 ;  /* 0x000000818e7e7211 */ /* 0x004fc600020f0eff */
[----:B------:R1:W-:Y:S01]  /*4c60*/  STL [R1+0x380], R127 ;  /* 0x0003807f01007387 */ /* 0x0003e20000100800 */
[----:B------:R-:W-:Y:S01]  /*4c70*/  IADD3 R128, P4, R247, R125, RZ ;  /* 0x0000007df7807210 */ /* 0x000fe20007f9e0ff */
[----:B------:R-:W-:Y:S02]  /*4c80*/  IMAD R248, R39, 0x11, RZ ;  /* 0x0000001127f87824 */ /* 0x000fe400078e02ff */
[----:B------:R2:W-:Y:S01]  /*4c90*/  STL [R1+0x1e4], R126 ;  /* 0x0001e47e01007387 */ /* 0x0005e20000100800 */
[----:B-1----:R-:W-:-:S03]  /*4ca0*/  LEA.HI.X.SX32 R127, R143, R129, 0x1, P3 ;  /* 0x000000818f7f7211 */ /* 0x002fc600018f0eff */
[----:B------:R1:W-:Y:S01]  /*4cb0*/  STL [R1+0x88], R128 ;  /* 0x0000888001007387 */ /* 0x0003e20000100800 */
[----:B--2---:R-:W-:-:S03]  /*4cc0*/  IADD3 R126, P3, R145, R125, RZ ;  /* 0x0000007d917e7210 */ /* 0x004fc60007f7e0ff */
[----:B------:R2:W-:Y:S04]  /*4cd0*/  STL [R1+0x2f4], R127 ;  /* 0x0002f47f01007387 */ /* 0x0005e80000100800 */
[----:B------:R3:W-:Y:S01]  /*4ce0*/  STL [R1+0x228], R126 ;  /* 0x0002287e01007387 */ /* 0x0007e20000100800 */
[----:B-1----:R-:W-:Y:S02]  /*4cf0*/  LEA.HI.X.SX32 R128, R248, R129, 0x1, P0 ;  /* 0x00000081f8807211 */ /* 0x002fe400000f0eff */
[----:B--2---:R-:W-:-:S03]  /*4d00*/  IADD3 R127, P0, R146, R125, RZ ;  /* 0x0000007d927f7210 */ /* 0x004fc60007f1e0ff */
[----:B------:R-:W-:Y:S01]  /*4d10*/  STL [R1+0x37c], R128 ;  /* 0x00037c8001007387 */ /* 0x000fe20000100800 */
[----:B---3--:R-:W-:-:S03]  /*4d20*/  LEA.HI.X.SX32 R126, R145, R129, 0x1, P6 ;  /* 0x00000081917e7211 */ /* 0x008fc600030f0eff */
[----:B------:R1:W-:Y:S01]  /*4d30*/  STL [R1+0x318], R127 ;  /* 0x0003187f01007387 */ /* 0x0003e20000100800 */
[----:B------:R-:W-:-:S03]  /*4d40*/  IMAD R247, R39, 0xa0, RZ ;  /* 0x000000a027f77824 */ /* 0x000fc600078e02ff */
[----:B------:R2:W-:Y:S01]  /*4d50*/  STL [R1+0x44], R126 ;  /* 0x0000447e01007387 */ /* 0x0005e20000100800 */
[----:B-1----:R-:W-:Y:S02]  /*4d60*/  IADD3 R127, P6, R147, R125, RZ ;  /* 0x0000007d937f7210 */ /* 0x002fe40007fde0ff */
[----:B--2---:R-:W-:-:S03]  /*4d70*/  LEA.HI.X.SX32 R126, R146, R129, 0x1, P3 ;  /* 0x00000081927e7211 */ /* 0x004fc600018f0eff */
[----:B------:R-:W-:Y:S01]  /*4d80*/  STL [R1+0x390], R127 ;  /* 0x0003907f01007387 */ /* 0x000fe20000100800 */
[----:B------:R-:W-:Y:S01]  /*4d90*/  IADD3 R128, P3, R247, R125, RZ ;  /* 0x0000007df7807210 */ /* 0x000fe20007f7e0ff */
[----:B------:R-:W-:Y:S02]  /*4da0*/  IMAD R248, R39, 0xf, RZ ;  /* 0x0000000f27f87824 */ /* 0x000fe400078e02ff */
[----:B------:R1:W-:Y:S04]  /*4db0*/  STL [R1+0x224], R126 ;  /* 0x0002247e01007387 */ /* 0x0003e80000100800 */
[----:B------:R2:W-:Y:S01]  /*4dc0*/  STL [R1+0x188], R128 ;  /* 0x0001888001007387 */ /* 0x0005e20000100800 */
[----:B-1----:R-:W-:Y:S02]  /*4dd0*/  LEA.HI.X.SX32 R126, R147, R129, 0x1, P0 ;  /* 0x00000081937e7211 */ /* 0x002fe400000f0eff */
[----:B------:R-:W-:-:S02]  /*4de0*/  IADD3 R127, P0, R149, R125, RZ ;  /* 0x0000007d957f7210 */ /* 0x000fc40007f1e0ff */
[----:B--2---:R-:W-:Y:S01]  /*4df0*/  LEA.HI.X.SX32 R128, R248, R129, 0x1, P6 ;  /* 0x00000081f8807211 */ /* 0x004fe200030f0eff */
        /* <DEDUP_REMOVED lines=8> */
[----:B-1----:R-:W-:Y:S01]  /*4e80*/  IADD3 R126, P5, R151, R125, RZ ;  /* 0x0000007d977e7210 */ /* 0x002fe20007fbe0ff */
[----:B------:R-:W-:Y:S01]  /*4e90*/  IMAD R248, R39, 0xd, RZ ;  /* 0x0000000d27f87824 */ /* 0x000fe200078e02ff */
[----:B--2---:R-:W-:-:S03]  /*4ea0*/  LEA.HI.X.SX32 R127, R150, R129, 0x1, P0 ;  /* 0x00000081967f7211 */ /* 0x004fc600000f0eff */
[----:B------:R1:W-:Y:S04]  /*4eb0*/  STL [R1+0x3a0], R126 ;  /* 0x0003a07e01007387 */ /* 0x0003e80000100800 */
[----:B------:R2:W-:Y:S01]  /*4ec0*/  STL [R1+0x264], R127 ;  /* 0x0002647f01007387 */ /* 0x0005e20000100800 */
[----:B-1----:R-:W-:Y:S02]  /*4ed0*/  IADD3 R126, P0, R247, R125, RZ ;  /* 0x0000007df77e7210 */ /* 0x002fe40007f1e0ff */
[----:B--2---:R-:W-:-:S03]  /*4ee0*/  LEA.HI.X.SX32 R127, R151, R129, 0x1, P6 ;  /* 0x00000081977f7211 */ /* 0x004fc600030f0eff */
[----:B------:R1:W-:Y:S01]  /*4ef0*/  STL [R1+0x108], R126 ;  /* 0x0001087e01007387 */ /* 0x0003e20000100800 */
[----:B------:R-:W-:-:S03]  /*4f00*/  IADD3 R128, P6, R153, R125, RZ ;  /* 0x0000007d99807210 */ /* 0x000fc60007fde0ff */
[----:B------:R2:W-:Y:S01]  /*4f10*/  STL [R1+0x334], R127 ;  /* 0x0003347f01007387 */ /* 0x0005e20000100800 */
[----:B-1----:R-:W-:-:S03]  /*4f20*/  LEA.HI.X.SX32 R126, R248, R129, 0x1, P5 ;  /* 0x00000081f87e7211 */ /* 0x002fc600028f0eff */
[----:B------:R1:W-:Y:S01]  /*4f30*/  STL [R1+0x2a8], R128 ;  /* 0x0002a88001007387 */ /* 0x0003e20000100800 */
[----:B--2---:R-:W-:-:S03]  /*4f40*/  IADD3 R127, P5, R154, R125, RZ ;  /* 0x0000007d9a7f7210 */ /* 0x004fc60007fbe0ff */
[----:B------:R2:W-:Y:S01]  /*4f50*/  STL [R1+0x39c], R126 ;  /* 0x00039c7e01007387 */ /* 0x0005e20000100800 */
[----:B-1----:R-:W-:-:S03]  /*4f60*/  LEA.HI.X.SX32 R128, R153, R129, 0x1, P1 ;  /* 0x0000008199807211 */ /* 0x002fc600008f0eff */
[----:B------:R1:W-:Y:S01]  /*4f70*/  STL [R1+0x358], R127 ;  /* 0x0003587f01007387 */ /* 0x0003e20000100800 */
[----:B--2---:R-:W-:-:S03]  /*4f80*/  IADD3 R126, P1, R155, R125, RZ ;  /* 0x0000007d9b7e7210 */ /* 0x004fc60007f3e0ff */
[----:B------:R-:W-:Y:S01]  /*4f90*/  STL [R1+0x144], R128 ;  /* 0x0001448001007387 */ /* 0x000fe20000100800 */
[----:B------:R-:W-:-:S03]  /*4fa0*/  IMAD R248, R39, 0xb, RZ ;  /* 0x0000000b27f87824 */ /* 0x000fc600078e02ff */
[----:B------:R2:W-:Y:S01]  /*4fb0*/  STL [R1+0x3b0], R126 ;  /* 0x0003b07e01007387 */ /* 0x0005e20000100800 */
[----:B-1----:R-:W-:-:S05]  /*4fc0*/  LEA.HI.X.SX32 R127, R154, R129, 0x1, P6 ;  /* 0x000000819a7f7211 */ /* 0x002fca00030f0eff */
[----:B------:R1:W-:Y:S01]  /*4fd0*/  STL [R1+0x2a4], R127 ;  /* 0x0002a47f01007387 */ /* 0x0003e20000100800 */
[----:B--2---:R-:W-:-:S05]  /*4fe0*/  IADD3 R126, P6, R157, R125, RZ ;  /* 0x0000007d9d7e7210 */ /* 0x004fca0007fde0ff */
[----:B------:R2:W-:Y:S01]  /*4ff0*/  STL [R1+0x2e8], R126 ;  /* 0x0002e87e01007387 */ /* 0x0005e20000100800 */
[----:B-1----:R-:W-:Y:S02]  /*5000*/  LEA.HI.X.SX32 R127, R155, R129, 0x1, P5 ;  /* 0x000000819b7f7211 */ /* 0x002fe400028f0eff */
[----:B------:R-:W-:-:S03]  /*5010*/  IADD3 R128, P5, R158, R125, RZ ;  /* 0x0000007d9e807210 */ /* 0x000fc60007fbe0ff */
[----:B------:R1:W-:Y:S01]  /*5020*/  STL [R1+0x354], R127 ;  /* 0x0003547f01007387 */ /* 0x0003e20000100800 */
[----:B--2---:R-:W-:-:S03]  /*5030*/  LEA.HI.X.SX32 R126, R248, R129, 0x1, P1 ;  /* 0x00000081f87e7211 */ /* 0x004fc600008f0eff */
[----:B------:R2:W-:Y:S04]  /*5040*/  STL [R1+0x378], R128 ;  /* 0x0003788001007387 */ /* 0x0005e80000100800 */
[----:B------:R3:W-:Y:S01]  /*5050*/  STL [R1+0x3ac], R126 ;  /* 0x0003ac7e01007387 */ /* 0x0007e20000100800 */
[----:B-1----:R-:W-:Y:S02]  /*5060*/  IADD3 R127, P1, R159, R125, RZ ;  /* 0x0000007d9f7f7210 */ /* 0x002fe40007f3e0ff */
[----:B--2---:R-:W-:-:S03]  /*5070*/  LEA.HI.X.SX32 R128, R157, R129, 0x1, P2 ;  /* 0x000000819d807211 */ /* 0x004fc600010f0eff */
[----:B------:R1:W-:Y:S01]  /*5080*/  STL [R1+0x3c0], R127 ;  /* 0x0003c07f01007387 */ /* 0x0003e20000100800 */
[----:B---3--:R-:W-:-:S03]  /*5090*/  IADD3 R126, P2, R161, R125, RZ ;  /* 0x0000007da17e7210 */ /* 0x008fc60007f5e0ff */
[----:B------:R2:W-:Y:S01]  /*50a0*/  STL [R1+0x1c4], R128 ;  /* 0x0001c48001007387 */ /* 0x0005e20000100800 */
[----:B------:R-:W-:-:S03]  /*50b0*/  IMAD R248, R39, 0x9, RZ ;  /* 0x0000000927f87824 */ /* 0x000fc600078e02ff */
[----:B------:R3:W-:Y:S01]  /*50c0*/  STL [R1+0x248], R126 ;  /* 0x0002487e01007387 */ /* 0x0007e20000100800 */
[-C--:B-1----:R-:W-:Y:S02]  /*50d0*/  LEA.HI.X.SX32 R127, R158, R129.reuse, 0x1, P6 ;  /* 0x000000819e7f7211 */ /* 0x082fe400030f0eff */
[----:B--2---:R-:W-:-:S03]  /*50e0*/  LEA.HI.X.SX32 R128, R159, R129, 0x1, P5 ;  /* 0x000000819f807211 */ /* 0x004fc600028f0eff */
[----:B------:R1:W-:Y:S01]  /*50f0*/  STL [R1+0x2e4], R127 ;  /* 0x0002e47f01007387 */ /* 0x0003e20000100800 */
[----:B---3--:R-:W-:-:S05]  /*5100*/  IADD3 R126, P6, R162, R125, RZ ;  /* 0x0000007da27e7210 */ /* 0x008fca0007fde0ff */
[----:B------:R2:W-:Y:S01]  /*5110*/  STL [R1+0x328], R126 ;  /* 0x0003287e01007387 */ /* 0x0005e20000100800 */
[----:B-1----:R-:W-:-:S03]  /*5120*/  IADD3 R127, P5, R163, R125, RZ ;  /* 0x0000007da37f7210 */ /* 0x002fc60007fbe0ff */
[----:B------:R1:W-:Y:S01]  /*5130*/  STL [R1+0x374], R128 ;  /* 0x0003748001007387 */ /* 0x0003e20000100800 */
[----:B--2---:R-:W-:-:S03]  /*5140*/  LEA.HI.X.SX32 R126, R248, R129, 0x1, P1 ;  /* 0x00000081f87e7211 */ /* 0x004fc600008f0eff */
[----:B------:R2:W-:Y:S01]  /*5150*/  STL [R1+0x398], R127 ;  /* 0x0003987f01007387 */ /* 0x0005e20000100800 */
[----:B-1----:R-:W-:-:S03]  /*5160*/  IADD3 R128, P1, R165, R125, RZ ;  /* 0x0000007da5807210 */ /* 0x002fc60007f3e0ff */
[----:B------:R1:W-:Y:S01]  /*5170*/  STL [R1+0x3bc], R126 ;  /* 0x0003bc7e01007387 */ /* 0x0003e20000100800 */
[----:B--2---:R-:W-:-:S03]  /*5180*/  LEA.HI.X.SX32 R127, R161, R129, 0x1, P4 ;  /* 0x00000081a17f7211 */ /* 0x004fc600020f0eff */
[----:B------:R2:W-:Y:S01]  /*5190*/  STL [R1+0x3d0], R128 ;  /* 0x0003d08001007387 */ /* 0x0005e20000100800 */
[----:B-1----:R-:W-:-:S03]  /*51a0*/  IADD3 R126, P4, R166, R125, RZ ;  /* 0x0000007da67e7210 */ /* 0x002fc60007f9e0ff */
[----:B------:R1:W-:Y:S04]  /*51b0*/  STL [R1+0x84], R127 ;  /* 0x0000847f01007387 */ /* 0x0003e80000100800 */
[----:B------:R3:W-:Y:S01]  /*51c0*/  STL [R1+0x2c8], R126 ;  /* 0x0002c87e01007387 */ /* 0x0007e20000100800 */
[----:B--2---:R-:W-:Y:S02]  /*51d0*/  LEA.HI.X.SX32 R128, R162, R129, 0x1, P2 ;  /* 0x00000081a2807211 */ /* 0x004fe400010f0eff */
[----:B-1----:R-:W-:-:S03]  /*51e0*/  IADD3 R127, P2, R167, R125, RZ ;  /* 0x0000007da77f7210 */ /* 0x002fc60007f5e0ff */
[----:B------:R1:W-:Y:S01]  /*51f0*/  STL [R1+0x244], R128 ;  /* 0x0002448001007387 */ /* 0x0003e20000100800 */
[----:B---3--:R-:W-:-:S03]  /*5200*/  LEA.HI.X.SX32 R126, R163, R129, 0x1, P6 ;  /* 0x00000081a37e7211 */ /* 0x008fc600030f0eff */
[----:B------:R2:W-:Y:S01]  /*5210*/  STL [R1+0x368], R127 ;  /* 0x0003687f01007387 */ /* 0x0005e20000100800 */
[----:B------:R-:W-:-:S03]  /*5220*/  IMAD R248, R39, 0x7, RZ ;  /* 0x0000000727f87824 */ /* 0x000fc600078e02ff */
[----:B------:R3:W-:Y:S01]  /*5230*/  STL [R1+0x324], R126 ;  /* 0x0003247e01007387 */ /* 0x0007e20000100800 */
[----:B-1----:R-:W-:Y:S02]  /*5240*/  LEA.HI.X.SX32 R128, R165, R129, 0x1, P5 ;  /* 0x00000081a5807211 */ /* 0x002fe400028f0eff */
[-C--:B--2---:R-:W-:Y:S02]  /*5250*/  IADD3 R127, P6, R169, R125.reuse, RZ ;  /* 0x0000007da97f7210 */ /* 0x084fe40007fde0ff */
[----:B---3--:R-:W-:-:S03]  /*5260*/  IADD3 R126, P5, R170, R125, RZ ;  /* 0x0000007daa7e7210 */ /* 0x008fc60007fbe0ff */
[----:B------:R1:W-:Y:S04]  /*5270*/  STL [R1+0x3b8], R127 ;  /* 0x0003b87f01007387 */ /* 0x0003e80000100800 */
[----:B------:R2:W-:Y:S04]  /*5280*/  STL [R1+0x394], R128 ;  /* 0x0003948001007387 */ /* 0x0005e80000100800 */
[----:B------:R3:W-:Y:S01]  /*5290*/  STL [R1+0x3e0], R126 ;  /* 0x0003e07e01007387 */ /* 0x0007e20000100800 */
[----:B-1----:R-:W-:Y:S02]  /*52a0*/  LEA.HI.X.SX32 R127, R248, R129, 0x1, P1 ;  /* 0x00000081f87f7211 */ /* 0x002fe400008f0eff */
[----:B--2---:R-:W-:-:S03]  /*52b0*/  IADD3 R128, P1, R171, R125, RZ ;  /* 0x0000007dab807210 */ /* 0x004fc60007f3e0ff */
[----:B------:R1:W-:Y:S01]  /*52c0*/  STL [R1+0x3cc], R127 ;  /* 0x0003cc7f01007387 */ /* 0x0003e20000100800 */
[----:B---3--:R-:W-:-:S03]  /*52d0*/  LEA.HI.X.SX32 R126, R166, R129, 0x1, P3 ;  /* 0x00000081a67e7211 */ /* 0x008fc600018f0eff */
        /* <DEDUP_REMOVED lines=10> */
[----:B--2---:R-:W-:Y:S02]  /*5380*/  LEA.HI.X.SX32 R128, R170, R129, 0x1, P6 ;  /* 0x00000081aa807211 */ /* 0x004fe400030f0eff */
[-C--:B---3--:R-:W-:Y:S01]  /*5390*/  IADD3 R126, P2, R175, R125.reuse, RZ ;  /* 0x0000007daf7e7210 */ /* 0x088fe20007f5e0ff */
[----:B------:R1:W-:Y:S04]  /*53a0*/  STL [R1+0x364], R127 ;  /* 0x0003647f01007387 */ /* 0x0003e80000100800 */
[----:B------:R2:W-:Y:S01]  /*53b0*/  STL [R1+0x3d8], R126 ;  /* 0x0003d87e01007387 */ /* 0x0005e20000100800 */
[----:B-1----:R-:W-:-:S03]  /*53c0*/  IADD3 R127, P6, R176, R125, RZ ;  /* 0x0000007db07f7210 */ /* 0x002fc60007fde0ff */
[----:B------:R1:W-:Y:S01]  /*53d0*/  STL [R1+0x3b4], R128 ;  /* 0x0003b48001007387 */ /* 0x0003e20000100800 */
[----:B--2---:R-:W-:-:S03]  /*53e0*/  LEA.HI.X.SX32 R126, R248, R129, 0x1, P5 ;  /* 0x00000081f87e7211 */ /* 0x004fc600028f0eff */
[----:B------:R2:W-:Y:S04]  /*53f0*/  STL [R1+0x3f0], R127 ;  /* 0x0003f07f01007387 */ /* 0x0005e80000100800 */
[----:B------:R3:W-:Y:S01]  /*5400*/  STL [R1+0x3dc], R126 ;  /* 0x0003dc7e01007387 */ /* 0x0007e20000100800 */
[----:B-1----:R-:W-:Y:S02]  /*5410*/  LEA R128, P5, R39, R125, 0x7 ;  /* 0x0000007d27807211 */ /* 0x002fe400078a38ff */
[----:B--2---:R-:W-:-:S03]  /*5420*/  LEA.HI.X.SX32 R127, R171, R129, 0x1, P0 ;  /* 0x00000081ab7f7211 */ /* 0x004fc600000f0eff */
[----:B------:R1:W-:Y:S01]  /*5430*/  STL [R1+0x208], R128 ;  /* 0x0002088001007387 */ /* 0x0003e20000100800 */
[----:B---3--:R-:W-:-:S03]  /*5440*/  LEA R126, P0, R39, R125, 0x6 ;  /* 0x0000007d277e7211 */ /* 0x008fc600078030ff */
[----:B------:R2:W-:Y:S04]  /*5450*/  STL [R1+0x104], R127 ;  /* 0x0001047f01007387 */ /* 0x0005e80000100800 */
[----:B------:R3:W-:Y:S01]  /*5460*/  STL [R1+0x308], R126 ;  /* 0x0003087e01007387 */ /* 0x0007e20000100800 */
[----:B-1----:R-:W-:Y:S02]  /*5470*/  LEA.HI.X.SX32 R128, R173, R129, 0x1, P1 ;  /* 0x00000081ad807211 */ /* 0x002fe400008f0eff */
[----:B--2---:R-:W-:-:S03]  /*5480*/  LEA R127, P1, R39, R125, 0x5 ;  /* 0x0000007d277f7211 */ /* 0x004fc600078228ff */
[----:B------:R1:W-:Y:S01]  /*5490*/  STL [R1+0x284], R128 ;  /* 0x0002848001007387 */ /* 0x0003e20000100800 */
[----:B---3--:R-:W-:-:S03]  /*54a0*/  LEA.HI.X.SX32 R126, R174, R129, 0x1, P3 ;  /* 0x00000081ae7e7211 */ /* 0x008fc600018f0eff */
[----:B------:R2:W-:Y:S04]  /*54b0*/  STL [R1+0x388], R127 ;  /* 0x0003887f01007387 */ /* 0x0005e80000100800 */
[----:B------:R3:W-:Y:S01]  /*54c0*/  STL [R1+0x344], R126 ;  /* 0x0003447e01007387 */ /* 0x0007e20000100800 */
[----:B-1----:R-:W-:Y:S02]  /*54d0*/  LEA R128, P3, R39, R125, 0x4 ;  /* 0x0000007d27807211 */ /* 0x002fe400078620ff */
[----:B--2---:R-:W-:-:S03]  /*54e0*/  LEA.HI.X.SX32 R127, R175, R129, 0x1, P4 ;  /* 0x00000081af7f7211 */ /* 0x004fc600020f0eff */
[----:B------:R-:W-:Y:S01]  /*54f0*/  STL [R1+0x3c8], R128 ;  /* 0x0003c88001007387 */ /* 0x000fe20000100800 */
[----:B---3--:R-:W-:-:S03]  /*5500*/  LEA R126, P4, R39, R125, 0x3 ;  /* 0x0000007d277e7211 */ /* 0x008fc600078818ff */
[----:B------:R1:W-:Y:S01]  /*5510*/  STL [R1+0x3a4], R127 ;  /* 0x0003a47f01007387 */ /* 0x0003e20000100800 */
[----:B------:R-:W-:-:S03]  /*5520*/  IMAD R247, R39, 0x3, RZ ;  /* 0x0000000327f77824 */ /* 0x000fc600078e02ff */
[----:B------:R2:W-:Y:S01]  /*5530*/  STL [R1+0x3e8], R126 ;  /* 0x0003e87e01007387 */ /* 0x0005e20000100800 */
[----:B------:R-:W-:Y:S01]  /*5540*/  IMAD.SHL.U32 R248, R39, 0x40, RZ ;  /* 0x0000004027f87824 */ /* 0x000fe200078e00ff */
[----:B-1----:R-:W-:Y:S02]  /*5550*/  LEA.HI.X.SX32 R127, R176, R129, 0x1, P2 ;  /* 0x00000081b07f7211 */ /* 0x002fe400010f0eff */
[----:B--2---:R-:W-:-:S03]  /*5560*/  IADD3 R126, P2, R177, R125, RZ ;  /* 0x0000007db17e7210 */ /* 0x004fc60007f5e0ff */
[----:B------:R1:W-:Y:S01]  /*5570*/  STL [R1+0x3d4], R127 ;  /* 0x0003d47f01007387 */ /* 0x0003e20000100800 */
[----:B------:R-:W-:Y:S01]  /*5580*/  LEA.HI.X.SX32 R128, R247, R129, 0x1, P6 ;  /* 0x00000081f7807211 */ /* 0x000fe200030f0eff */
[C---:B------:R-:W-:Y:S02]  /*5590*/  IMAD.SHL.U32 R247, R39.reuse, 0x8, RZ ;  /* 0x0000000827f77824 */ /* 0x040fe400078e00ff */
[----:B------:R2:W-:Y:S01]  /*55a0*/  STL [R1+0x400], R126 ;  /* 0x0004007e01007387 */ /* 0x0005e20000100800 */
[----:B-1----:R-:W-:-:S03]  /*55b0*/  LEA R127, P6, R39, R125, 0x2 ;  /* 0x0000007d277f7211 */ /* 0x002fc600078c10ff */
[----:B------:R1:W-:Y:S01]  /*55c0*/  STL [R1+0x3ec], R128 ;  /* 0x0003ec8001007387 */ /* 0x0003e20000100800 */
[----:B--2---:R-:W-:-:S03]  /*55d0*/  LEA.HI.X.SX32 R126, R248, R129, 0x1, P5 ;  /* 0x00000081f87e7211 */ /* 0x004fc600028f0eff */
[----:B------:R2:W-:Y:S01]  /*55e0*/  STL [R1+0x3f8], R127 ;  /* 0x0003f87f01007387 */ /* 0x0005e20000100800 */
[----:B------:R-:W-:-:S03]  /*55f0*/  IMAD.SHL.U32 R248, R39, 0x4, RZ ;  /* 0x0000000427f87824 */ /* 0x000fc600078e00ff */
[----:B------:R3:W-:Y:S01]  /*5600*/  STL [R1+0x204], R126 ;  /* 0x0002047e01007387 */ /* 0x0007e20000100800 */
[-C--:B-1----:R-:W-:Y:S02]  /*5610*/  LEA.HI.X.SX32 R128, R245, R129.reuse, 0x1, P0 ;  /* 0x00000081f5807211 */ /* 0x082fe400000f0eff */
[----:B--2---:R-:W-:-:S03]  /*5620*/  LEA.HI.X.SX32 R127, R246, R129, 0x1, P1 ;  /* 0x00000081f67f7211 */ /* 0x004fc600008f0eff */
[----:B------:R1:W-:Y:S01]  /*5630*/  STL [R1+0x304], R128 ;  /* 0x0003048001007387 */ /* 0x0003e20000100800 */
[----:B---3--:R-:W-:-:S03]  /*5640*/  LEA.HI.X.SX32 R126, R247, R129, 0x1, P3 ;  /* 0x00000081f77e7211 */ /* 0x008fc600018f0eff */
[----:B------:R2:W-:Y:S04]  /*5650*/  STL [R1+0x384], R127 ;  /* 0x0003847f01007387 */ /* 0x0005e80000100800 */
[----:B------:R3:W-:Y:S01]  /*5660*/  STL [R1+0x3c4], R126 ;  /* 0x0003c47e01007387 */ /* 0x0007e20000100800 */
[-C--:B-1----:R-:W-:Y:S02]  /*5670*/  LEA.HI.X.SX32 R128, R248, R129.reuse, 0x1, P4 ;  /* 0x00000081f8807211 */ /* 0x082fe400020f0eff */
[----:B--2---:R-:W-:-:S03]  /*5680*/  LEA.HI.X.SX32 R127, R39, R129, 0x1, P2 ;  /* 0x00000081277f7211 */ /* 0x004fc600010f0eff */
[----:B------:R1:W-:Y:S01]  /*5690*/  STL [R1+0x3e4], R128 ;  /* 0x0003e48001007387 */ /* 0x0003e20000100800 */
[----:B---3--:R-:W-:-:S03]  /*56a0*/  LEA.HI.X.SX32 R126, R177, R129, 0x1, P6 ;  /* 0x00000081b17e7211 */ /* 0x008fc600030f0eff */
[----:B------:R2:W-:Y:S04]  /*56b0*/  STL [R1+0x3fc], R127 ;  /* 0x0003fc7f01007387 */ /* 0x0005e80000100800 */
[----:B------:R3:W-:Y:S01]  /*56c0*/  STL [R1+0x3f4], R126 ;  /* 0x0003f47e01007387 */ /* 0x0007e20000100800 */
[C---:B-1----:R-:W-:Y:S02]  /*56d0*/  LOP3.LUT R128, R2.reuse, 0x20, RZ, 0x3c, !PT ;  /* 0x0000002002807812 */ /* 0x042fe400078e3cff */
[----:B------:R-:W-:Y:S02]  /*56e0*/  CS2R R38, SRZ ;  /* 0x0000000000267805 */ /* 0x000fe4000001ff00 */
[C---:B------:R-:W-:Y:S02]  /*56f0*/  LOP3.LUT R128, R2.reuse, 0x50, RZ, 0x3c, !PT ;  /* 0x0000005002807812 */ /* 0x040fe400078e3cff */
[----:B--2---:R-:W-:-:S02]  /*5700*/  LOP3.LUT R127, R2, 0x30, RZ, 0x3c, !PT ;  /* 0x00000030027f7812 */ /* 0x004fc400078e3cff */
[----:B------:R-:W-:Y:S02]  /*5710*/  CS2R R40, SRZ ;  /* 0x0000000000287805 */ /* 0x000fe4000001ff00 */
[C---:B------:R-:W-:Y:S02]  /*5720*/  LOP3.LUT R127, R2.reuse, 0x60, RZ, 0x3c, !PT ;  /* 0x00000060027f7812 */ /* 0x040fe400078e3cff */
[C---:B---3--:R-:W-:Y:S02]  /*5730*/  LOP3.LUT R126, R2.reuse, 0x10, RZ, 0x3c, !PT ;  /* 0x00000010027e7812 */ /* 0x048fe400078e3cff */
[C---:B------:R-:W-:Y:S02]  /*5740*/  LOP3.LUT R126, R2.reuse, 0x40, RZ, 0x3c, !PT ;  /* 0x00000040027e7812 */ /* 0x040fe400078e3cff */
[----:B------:R-:W-:Y:S02]  /*5750*/  CS2R R42, SRZ ;  /* 0x00000000002a7805 */ /* 0x000fe4000001ff00 */
[----:B------:R-:W-:-:S02]  /*5760*/  LOP3.LUT R126, R2, 0x70, RZ, 0x3c, !PT ;  /* 0x00000070027e7812 */ /* 0x000fc400078e3cff */
[----:B------:R-:W-:Y:S02]  /*5770*/  CS2R R44, SRZ ;  /* 0x00000000002c7805 */ /* 0x000fe4000001ff00 */
[----:B------:R-:W-:Y:S02]  /*5780*/  CS2R R46, SRZ ;  /* 0x00000000002e7805 */ /* 0x000fe4000001ff00 */
[----:B------:R-:W-:Y:S02]  /*5790*/  CS2R R48, SRZ ;  /* 0x0000000000307805 */ /* 0x000fe4000001ff00 */
[----:B------:R-:W-:Y:S02]  /*57a0*/  CS2R R50, SRZ ;  /* 0x0000000000327805 */ /* 0x000fe4000001ff00 */
[----:B------:R-:W-:Y:S02]  /*57b0*/  CS2R R52, SRZ ;  /* 0x0000000000347805 */ /* 0x000fe4000001ff00 */
[----:B------:R-:W-:-:S02]  /*57c0*/  CS2R R54, SRZ ;  /* 0x0000000000367805 */ /* 0x000fc4000001ff00 */
[C---:B------:R-:W-:Y:S02]  /*57d0*/  LOP3.LUT R128, R132.reuse, 0x20, RZ, 0x3c, !PT ;  /* 0x0000002084807812 */ /* 0x040fe400078e3cff */
[C---:B------:R-:W-:Y:S02]  /*57e0*/  LOP3.LUT R127, R132.reuse, 0x40, RZ, 0x3c, !PT ;  /* 0x00000040847f7812 */ /* 0x040fe400078e3cff */
[----:B------:R-:W-:Y:S01]  /*57f0*/  LOP3.LUT R126, R132, 0x60, RZ, 0x3c, !PT ;  /* 0x00000060847e7812 */ /* 0x000fe200078e3cff */
[----:B------:R-:W-:Y:S01]  /*5800*/  UIADD3.64 UR14, UR6, 0x204, URZ ;  /* 0x00000204060e7897 */ /* 0x000fe2000fffe03f */
[----:B0-----:R-:W-:-:S11]  /*5810*/  UMOV UR11, 0x40000040 ;  /* 0x40000040000b7882 */ /* 0x001fd60000000000 */
.L_x_2:
[----:B------:R-:W0:Y:S01]  /*5820*/  LDC R186, c[0x0][0x230] ;  /* 0x00008c00ffba7b82 */ /* 0x000e220000000800 */
[----:B------:R-:W-:Y:S04]  /*5830*/  STL [R1+0x4a4], R15 ;  /* 0x0004a40f01007387 */ /* 0x000fe80000100800 */
[----:B------:R-:W-:Y:S04]  /*5840*/  STL [R1+0x4a0], R23 ;  /* 0x0004a01701007387 */ /* 0x000fe80000100800 */
[----:B------:R-:W2:Y:S04]  /*5850*/  LDL R158, [R1+0x3e4] ;  /* 0x0003e400019e7983 */ /* 0x000ea80000100800 */
[----:B------:R-:W-:Y:S04]  /*5860*/  STL [R1+0x49c], R13 ;  /* 0x00049c0d01007387 */ /* 0x000fe80000100800 */
[----:B------:R-:W-:Y:S04]  /*5870*/  STL [R1+0x498], R21 ;  /* 0x0004981501007387 */ /* 0x000fe80000100800 */
[----:B------:R-:W-:Y:S01]  /*5880*/  STL [R1+0x494], R11 ;  /* 0x0004940b01007387 */ /* 0x000fe20000100800 */
[----:B0-----:R-:W-:-:S03]  /*5890*/  IMAD R186, R139, -0x80, R186 ;  /* 0xffffff808bba7824 */ /* 0x001fc600078e02ba */
[----:B------:R-:W-:Y:S02]  /*58a0*/  STL [R1+0x45c], R132 ;  /* 0x00045c8401007387 */ /* 0x000fe40000100800 */
[----:B------:R-:W-:Y:S02]  /*58b0*/  ISETP.GT.AND P0, PT, R186, RZ, PT ;  /* 0x000000ffba00720c */ /* 0x000fe40003f04270 */
[----:B------:R-:W-:Y:S01]  /*58c0*/  STL [R1+0x458], R128 ;  /* 0x0004588001007387 */ /* 0x000fe20000100800 */
[----:B------:R-:W-:-:S03]  /*58d0*/  PRMT R181, RZ, 0x7610, R181 ;  /* 0x00007610ffb57816 */ /* 0x000fc600000000b5 */
[----:B------:R-:W-:Y:S04]  /*58e0*/  STL [R1+0x454], R127 ;  /* 0x0004547f01007387 */ /* 0x000fe80000100800 */
[----:B------:R-:W-:Y:S04]  /*58f0*/  STL [R1+0x450], R126 ;  /* 0x0004507e01007387 */ /* 0x000fe80000100800 */
[----:B------:R0:W-:Y:S01]  /*5900*/  STL [R1+0x448], R130 ;  /* 0x0004488201007387 */ /* 0x0001e20000100800 */
[----:B------:R-:W-:Y:S02]  /*5910*/  @P0 IMAD.MOV.U32 R140, RZ, RZ, R125 ;  /* 0x000000ffff8c0224 */ /* 0x000fe400078e007d */
[----:B------:R-:W-:-:S05]  /*5920*/  @P0 IMAD.MOV.U32 R141, RZ, RZ, R129 ;  /* 0x000000ffff8d0224 */ /* 0x000fca00078e0081 */
[----:B------:R1:W3:Y:S04]  /*5930*/  @P0 LDG.E.U16 R181, desc[UR18][R140.64] ;  /* 0x000000128cb50981 */ /* 0x0002e8000c1e1500 */
[----:B0-----:R-:W4:Y:S04]  /*5940*/  LDL.LU R130, [R1+0x3e8] ;  /* 0x0003e80001827983 */ /* 0x001f280000300800 */
[----:B-----5:R0:W-:Y:S04]  /*5950*/  STL [R1+0x444], R0 ;  /* 0x0004440001007387 */ /* 0x0201e80000100800 */
[----:B0-----:R-:W3:Y:S01]  /*5960*/  LDL.LU R0, [R1] ;  /* 0x0000000001007983 */ /* 0x001ee20000300800 */
[----:B------:R-:W-:-:S02]  /*5970*/  ISETP.GT.AND P1, PT, R186, 0x1, PT ;  /* 0x00000001ba00780c */ /* 0x000fc40003f24270 */
[----:B------:R-:W-:Y:S01]  /*5980*/  PRMT R165, RZ, 0x7610, R165 ;  /* 0x00007610ffa57816 */ /* 0x000fe200000000a5 */
[----:B------:R-:W-:Y:S01]  /*5990*/  STL [R1+0x460], R139 ;  /* 0x0004608b01007387 */ /* 0x000fe20000100800 */
[C---:B------:R-:W-:Y:S02]  /*59a0*/  ISETP.GT.AND P2, PT, R186.reuse, 0x2, PT ;  /* 0x00000002ba00780c */ /* 0x040fe40003f44270 */
[----:B------:R-:W-:Y:S01]  /*59b0*/  PRMT R15, RZ, 0x7610, R15 ;  /* 0x00007610ff0f7816 */ /* 0x000fe2000000000f */
[----:B------:R-:W-:Y:S01]  /*59c0*/  STL [R1+0x464], R125 ;  /* 0x0004647d01007387 */ /* 0x000fe20000100800 */
[C---:B------:R-:W-:Y:S02]  /*59d0*/  ISETP.GT.AND P3, PT, R186.reuse, 0x3, PT ;  /* 0x00000003ba00780c */ /* 0x040fe40003f64270 */
[----:B------:R-:W-:Y:S01]  /*59e0*/  PRMT R23, RZ, 0x7610, R23 ;  /* 0x00007610ff177816 */ /* 0x000fe20000000017 */
[----:B------:R0:W-:Y:S01]  /*59f0*/  STL [R1+0x44c], R129 ;  /* 0x00044c8101007387 */ /* 0x0001e20000100800 */
[----:B------:R-:W-:-:S03]  /*5a00*/  ISETP.GT.AND P4, PT, R186, 0x4, PT ;  /* 0x00000004ba00780c */ /* 0x000fc60003f84270 */
[----:B0-----:R-:W2:Y:S04]  /*5a10*/  LDL.LU R129, [R1+0x3f0] ;  /* 0x0003f00001817983 */ /* 0x001ea80000300800 */
[----:B------:R-:W1:Y:S04]  /*5a20*/  LDL R140, [R1+0x3fc] ;  /* 0x0003fc00018c7983 */ /* 0x000e680000100800 */
[----:B------:R-:W1:Y:S02]  /*5a30*/  LDL R141, [R1+0x400] ;  /* 0x00040000018d7983 */ /* 0x000e640000100800 */
[----:B-1----:R-:W-:-:S04]  /*5a40*/  @P1 LOP3.LUT R141, R141, R140, RZ, 0x3c, !PT ;  /* 0x0000008c8d8d1212 */ /* 0x002fc800078e3cff */
[----:B------:R-:W-:-:S04]  /*5a50*/  @P1 LOP3.LUT R140, R141, R140, RZ, 0x3c, !PT ;  /* 0x0000008c8d8c1212 */ /* 0x000fc800078e3cff */
[----:B------:R-:W-:-:S05]  /*5a60*/  @P1 LOP3.LUT R141, R141, R140, RZ, 0x3c, !PT ;  /* 0x0000008c8d8d1212 */ /* 0x000fca00078e3cff */
[----:B------:R0:W3:Y:S04]  /*5a70*/  @P1 LDG.E.U16 R165, desc[UR18][R140.64] ;  /* 0x000000128ca51981 */ /* 0x0000e8000c1e1500 */
[----:B------:R-:W0:Y:S04]  /*5a80*/  LDL R140, [R1+0x3f4] ;  /* 0x0003f400018c7983 */ /* 0x000e280000100800 */
[----:B------:R-:W0:Y:S02]  /*5a90*/  LDL R141, [R1+0x3f8] ;  /* 0x0003f800018d7983 */ /* 0x000e240000100800 */
[----:B0-----:R-:W-:-:S04]  /*5aa0*/  @P2 LOP3.LUT R141, R141, R140, RZ, 0x3c, !PT ;  /* 0x0000008c8d8d2212 */ /* 0x001fc800078e3cff */
[----:B------:R-:W-:-:S04]  /*5ab0*/  @P2 LOP3.LUT R140, R141, R140, RZ, 0x3c, !PT ;  /* 0x0000008c8d8c2212 */ /* 0x000fc800078e3cff */
[----:B------:R-:W-:-:S05]  /*5ac0*/  @P2 LOP3.LUT R141, R141, R140, RZ, 0x3c, !PT ;  /* 0x0000008c8d8d2212 */ /* 0x000fca00078e3cff */
[----:B------:R-:W4:Y:S04]  /*5ad0*/  @P2 LDG.E.U16 R15, desc[UR18][R140.64] ;  /* 0x000000128c0f2981 */ /* 0x000f28000c1e1500 */
[----:B----4-:R0:W-:Y:S04]  /*5ae0*/  STL [R1+0x418], R15 ;  /* 0x0004180f01007387 */ /* 0x0101e80000100800 */
[----:B0-----:R-:W4:Y:S04]  /*5af0*/  LDL.LU R15, [R1+0x4a4] ;  /* 0x0004a400010f7983 */ /* 0x001f280000300800 */
[----:B------:R-:W3:Y:S01]  /*5b00*/  LDL R141, [R1+0x3ec] ;  /* 0x0003ec00018d7983 */ /* 0x000ee20000100800 */
[----:B--2---:R-:W-:Y:S01]  /*5b10*/  @P3 IMAD.MOV.U32 R140, RZ, RZ, R129 ;  /* 0x000000ffff8c3224 */ /* 0x004fe200078e0081 */
[----:B------:R-:W-:-:S04]  /*5b20*/  PRMT R149, RZ, 0x7610, R149 ;  /* 0x00007610ff957816 */ /* 0x000fc80000000095 */
[----:B---3--:R0:W2:Y:S04]  /*5b30*/  @P3 LDG.E.U16 R23, desc[UR18][R140.64] ;  /* 0x000000128c173981 */ /* 0x0080a8000c1e1500 */
[----:B------:R-:W-:Y:S01]  /*5b40*/  STL [R1+0x468], R129 ;  /* 0x0004688101007387 */ /* 0x000fe20000100800 */
[----:B0-----:R-:W-:Y:S02]  /*5b50*/  @P4 IMAD.MOV.U32 R140, RZ, RZ, R130 ;  /* 0x000000ffff8c4224 */ /* 0x001fe400078e0082 */
[----:B------:R-:W-:-:S05]  /*5b60*/  @P4 IMAD.MOV.U32 R141, RZ, RZ, R158 ;  /* 0x000000ffff8d4224 */ /* 0x000fca00078e009e */
[----:B------:R0:W3:Y:S04]  /*5b70*/  @P4 LDG.E.U16 R149, desc[UR18][R140.64] ;  /* 0x000000128c954981 */ /* 0x0000e8000c1e1500 */
[----:B--2---:R1:W-:Y:S04]  /*5b80*/  STL [R1+0x414], R23 ;  /* 0x0004141701007387 */ /* 0x0043e80000100800 */
[----:B-1----:R-:W2:Y:S04]  /*5b90*/  LDL.LU R23, [R1+0x4a0] ;  /* 0x0004a00001177983 */ /* 0x002ea80000300800 */
[----:B------:R-:W-:Y:S04]  /*5ba0*/  STL [R1+0x46c], R130 ;  /* 0x00046c8201007387 */ /* 0x000fe80000100800 */
[----:B------:R-:W0:Y:S04]  /*5bb0*/  LDL R140, [R1+0x3dc] ;  /* 0x0003dc00018c7983 */ /* 0x000e280000100800 */
[----:B------:R-:W0:Y:S01]  /*5bc0*/  LDL R141, [R1+0x3e0] ;  /* 0x0003e000018d7983 */ /* 0x000e220000100800 */
[----:B------:R-:W-:-:S02]  /*5bd0*/  ISETP.GT.AND P1, PT, R186, 0x5, PT ;  /* 0x00000005ba00780c */ /* 0x000fc40003f24270 */
[----:B------:R-:W-:Y:S01]  /*5be0*/  PRMT R13, RZ, 0x7610, R13 ;  /* 0x00007610ff0d7816 */ /* 0x000fe2000000000d */
[----:B------:R-:W4:Y:S10]  /*5bf0*/  LDL R158, [R1+0x3bc] ;  /* 0x0003bc00019e7983 */ /* 0x000f340000100800 */
[----:B0-----:R-:W-:-:S04]  /*5c00*/  @P1 LOP3.LUT R141, R141, R140, RZ, 0x3c, !PT ;  /* 0x0000008c8d8d1212 */ /* 0x001fc800078e3cff */
[----:B------:R-:W-:-:S04]  /*5c10*/  @P1 LOP3.LUT R140, R141, R140, RZ, 0x3c, !PT ;  /* 0x0000008c8d8c1212 */ /* 0x000fc800078e3cff */
[----:B------:R-:W-:-:S05]  /*5c20*/  @P1 LOP3.LUT R141, R141, R140, RZ, 0x3c, !PT ;  /* 0x0000008c8d8d1212 */ /* 0x000fca00078e3cff */
[----:B------:R-:W2:Y:S04]  /*5c30*/  @P1 LDG.E.U16 R13, desc[UR18][R140.64] ;  /* 0x000000128c0d1981 */ /* 0x000ea8000c1e1500 */
[----:B---3--:R0:W-:Y:S04]  /*5c40*/  STL [R1+0x410], R149 ;  /* 0x0004109501007387 */ /* 0x0081e80000100800 */
[----:B0-----:R-:W3:Y:S04]  /*5c50*/  LDL R149, [R1+0x3c0] ;  /* 0x0003c00001957983 */ /* 0x001ee80000100800 */
[----:B--2---:R0:W-:Y:S04]  /*5c60*/  STL [R1+0x40c], R13 ;  /* 0x00040c0d01007387 */ /* 0x0041e80000100800 */
[----:B0-----:R-:W2:Y:S04]  /*5c70*/  LDL.LU R13, [R1+0x49c] ;  /* 0x00049c00010d7983 */ /* 0x001ea80000300800 */
[----:B------:R-:W4:Y:S04]  /*5c80*/  LDL R140, [R1+0x3d4] ;  /* 0x0003d400018c7983 */ /* 0x000f280000100800 */
[----:B------:R-:W4:Y:S01]  /*5c90*/  LDL R141, [R1+0x3d8] ;  /* 0x0003d800018d7983 */ /* 0x000f220000100800 */
[----:B------:R-:W-:-:S02]  /*5ca0*/  ISETP.GT.AND P0, PT, R186, 0x6, PT ;  /* 0x00000006ba00780c */ /* 0x000fc40003f04270 */
[----:B------:R-:W-:-:S11]  /*5cb0*/  PRMT R155, RZ, 0x7610, R155 ;  /* 0x00007610ff9b7816 */ /* 0x000fd6000000009b */
[----:B----4-:R-:W-:-:S04]  /*5cc0*/  @P0 LOP3.LUT R141, R141, R140, RZ, 0x3c, !PT ;  /* 0x0000008c8d8d0212 */ /* 0x010fc800078e3cff */
[----:B------:R-:W-:-:S04]  /*5cd0*/  @P0 LOP3.LUT R140, R141, R140, RZ, 0x3c, !PT ;  /* 0x0000008c8d8c0212 */ /* 0x000fc800078e3cff */
[----:B------:R-:W-:-:S05]  /*5ce0*/  @P0 LOP3.LUT R141, R141, R140, RZ, 0x3c, !PT ;  /* 0x0000008c8d8d0212 */ /* 0x000fca00078e3cff */
[----:B------:R-:W4:Y:S04]  /*5cf0*/  @P0 LDG.E.U16 R155, desc[UR18][R140.64] ;  /* 0x000000128c9b0981 */ /* 0x000f28000c1e1500 */
[----:B------:R-:W3:Y:S04]  /*5d00*/  LDL R140, [R1+0x3cc] ;  /* 0x0003cc00018c7983 */ /* 0x000ee80000100800 */
[----:B------:R-:W3:Y:S01]  /*5d10*/  LDL R141, [R1+0x3d0] ;  /* 0x0003d000018d7983 */ /* 0x000ee20000100800 */
[C---:B------:R-:W-:Y:S02]  /*5d20*/  ISETP.GT.AND P2, PT, R186.reuse, 0x7, PT ;  /* 0x00000007ba00780c */ /* 0x040fe40003f44270 */
[----:B------:R-:W-:Y:S01]  /*5d30*/  PRMT R132, RZ, 0x7610, R132 ;  /* 0x00007610ff847816 */ /* 0x000fe20000000084 */
[----:B----4-:R0:W-:Y:S01]  /*5d40*/  STL [R1+0x408], R155 ;  /* 0x0004089b01007387 */ /* 0x0101e20000100800 */
[----:B------:R-:W-:-:S02]  /*5d50*/  ISETP.GT.AND P3, PT, R186, 0x8, PT ;  /* 0x00000008ba00780c */ /* 0x000fc40003f64270 */
[----:B------:R-:W-:Y:S02]  /*5d60*/  ISETP.GT.AND P4, PT, R186, 0x9, PT ;  /* 0x00000009ba00780c */ /* 0x000fe40003f84270 */
[----:B------:R-:W-:Y:S02]  /*5d70*/  PRMT R180, RZ, 0x7610, R180 ;  /* 0x00007610ffb47816 */ /* 0x000fe400000000b4 */
[----:B------:R-:W-:Y:S01]  /*5d80*/  PRMT R164, RZ, 0x7610, R164 ;  /* 0x00007610ffa47816 */ /* 0x000fe200000000a4 */
[----:B0-----:R-:W4:Y:S02]  /*5d90*/  LDL R155, [R1+0x3b0] ;  /* 0x0003b000019b7983 */ /* 0x001f240000100800 */
[----:B---3--:R-:W-:-:S04]  /*5da0*/  @P2 LOP3.LUT R141, R141, R140, RZ, 0x3c, !PT ;  /* 0x0000008c8d8d2212 */ /* 0x008fc800078e3cff */
        /* <DEDUP_REMOVED lines=8> */
[----:B------:R0:W2:Y:S04]  /*5e30*/  @P3 LDG.E.U16 R180, desc[UR18][R140.64] ;  /* 0x000000128cb43981 */ /* 0x0000a8000c1e1500 */
[----:B---3--:R-:W-:Y:S01]  /*5e40*/  STL [R1+0x470], R132 ;  /* 0x0004708401007387 */ /* 0x008fe20000100800 */
[----:B0-----:R-:W-:Y:S02]  /*5e50*/  @P4 IMAD.MOV.U32 R140, RZ, RZ, R149 ;  /* 0x000000ffff8c4224 */ /* 0x001fe400078e0095 */
[----:B------:R-:W-:Y:S01]  /*5e60*/  @P4 IMAD.MOV.U32 R141, RZ, RZ, R158 ;  /* 0x000000ffff8d4224 */ /* 0x000fe200078e009e */
[----:B------:R-:W-:Y:S01]  /*5e70*/  ISETP.GT.AND P1, PT, R186, 0xa, PT ;  /* 0x0000000aba00780c */ /* 0x000fe20003f24270 */
[----:B------:R-:W3:Y:S04]  /*5e80*/  LDL R158, [R1+0x394] ;  /* 0x00039400019e7983 */ /* 0x000ee80000100800 */
[----:B------:R0:W2:Y:S01]  /*5e90*/  @P4 LDG.E.U16 R164, desc[UR18][R140.64] ;  /* 0x000000128ca44981 */ /* 0x0000a2000c1e1500 */
[----:B------:R-:W-:-:S03]  /*5ea0*/  PRMT R21, RZ, 0x7610, R21 ;  /* 0x00007610ff157816 */ /* 0x000fc60000000015 */
[----:B------:R-:W3:Y:S04]  /*5eb0*/  LDL R149, [R1+0x398] ;  /* 0x0003980001957983 */ /* 0x000ee80000100800 */
[----:B------:R-:W0:Y:S04]  /*5ec0*/  LDL R140, [R1+0x3b4] ;  /* 0x0003b400018c7983 */ /* 0x000e280000100800 */
[----:B------:R-:W0:Y:S02]  /*5ed0*/  LDL R141, [R1+0x3b8] ;  /* 0x0003b800018d7983 */ /* 0x000e240000100800 */
[----:B0-----:R-:W-:-:S04]  /*5ee0*/  @P1 LOP3.LUT R141, R141, R140, RZ, 0x3c, !PT ;  /* 0x0000008c8d8d1212 */ /* 0x001fc800078e3cff */
[----:B------:R-:W-:-:S04]  /*5ef0*/  @P1 LOP3.LUT R140, R141, R140, RZ, 0x3c, !PT ;  /* 0x0000008c8d8c1212 */ /* 0x000fc800078e3cff */
[----:B------:R-:W-:-:S05]  /*5f00*/  @P1 LOP3.LUT R141, R141, R140, RZ, 0x3c, !PT ;  /* 0x0000008c8d8d1212 */ /* 0x000fca00078e3cff */
[----:B------:R-:W4:Y:S01]  /*5f10*/  @P1 LDG.E.U16 R21, desc[UR18][R140.64] ;  /* 0x000000128c151981 */ /* 0x000f22000c1e1500 */
[C---:B------:R-:W-:Y:S02]  /*5f20*/  ISETP.GT.AND P0, PT, R186.reuse, 0xb, PT ;  /* 0x0000000bba00780c */ /* 0x040fe40003f04270 */
[----:B------:R-:W-:Y:S01]  /*5f30*/  PRMT R153, RZ, 0x7610, R153 ;  /* 0x00007610ff997816 */ /* 0x000fe20000000099 */
[----:B----4-:R0:W-:Y:S04]  /*5f40*/  STL [R1+0x40], R21 ;  /* 0x0000401501007387 */ /* 0x0101e80000100800 */
[----:B0-----:R-:W4:Y:S04]  /*5f50*/  LDL.LU R21, [R1+0x498] ;  /* 0x0004980001157983 */ /* 0x001f280000300800 */
[----:B------:R-:W2:Y:S02]  /*5f60*/  LDL R141, [R1+0x3ac] ;  /* 0x0003ac00018d7983 */ /* 0x000ea40000100800 */
[----:B------:R-:W-:Y:S01]  /*5f70*/  @P0 IMAD.MOV.U32 R140, RZ, RZ, R155 ;  /* 0x000000ffff8c0224 */ /* 0x000fe200078e009b */
[----:B------:R-:W-:-:S02]  /*5f80*/  ISETP.GT.AND P2, PT, R186, 0xc, PT ;  /* 0x0000000cba00780c */ /* 0x000fc40003f44270 */
[----:B------:R-:W-:Y:S01]  /*5f90*/  PRMT R11, RZ, 0x7610, R11 ;  /* 0x00007610ff0b7816 */ /* 0x000fe2000000000b */
[----:B------:R-:W4:Y:S04]  /*5fa0*/  LDL R155, [R1+0x38c] ;  /* 0x00038c00019b7983 */ /* 0x000f280000100800 */
[----:B--2---:R0:W2:Y:S04]  /*5fb0*/  @P0 LDG.E.U16 R153, desc[UR18][R140.64] ;  /* 0x000000128c990981 */ /* 0x0040a8000c1e1500 */
[----:B------:R-:W0:Y:S04]  /*5fc0*/  LDL R140, [R1+0x3a4] ;  /* 0x0003a400018c7983 */ /* 0x000e280000100800 */
[----:B------:R-:W0:Y:S02]  /*5fd0*/  LDL R141, [R1+0x3a8] ;  /* 0x0003a800018d7983 */ /* 0x000e240000100800 */
[----:B0-----:R-:W-:-:S04]  /*5fe0*/  @P2 LOP3.LUT R141, R141, R140, RZ, 0x3c, !PT ;  /* 0x0000008c8d8d2212 */ /* 0x001fc800078e3cff */
[----:B------:R-:W-:-:S04]  /*5ff0*/  @P2 LOP3.LUT R140, R141, R140, RZ, 0x3c, !PT ;  /* 0x0000008c8d8c2212 */ /* 0x000fc800078e3cff */
[----:B------:R-:W-:-:S05]  /*6000*/  @P2 LOP3.LUT R141, R141, R140, RZ, 0x3c, !PT ;  /* 0x0000008c8d8d2212 */ /* 0x000fca00078e3cff */
[----:B------:R-:W3:Y:S04]  /*6010*/  @P2 LDG.E.U16 R11, desc[UR18][R140.64] ;  /* 0x000000128c0b2981 */ /* 0x000ee8000c1e1500 */
[----:B--2---:R0:W-:Y:S04]  /*6020*/  STL [R1+0x3c], R153 ;  /* 0x00003c9901007387 */ /* 0x0041e80000100800 */
[----:B0-----:R-:W2:Y:S04]  /*6030*/  LDL R153, [R1+0x390] ;  /* 0x0003900001997983 */ /* 0x001ea80000100800 */
[----:B---3--:R0:W-:Y:S04]  /*6040*/  STL [R1+0x38], R11 ;  /* 0x0000380b01007387 */ /* 0x0081e80000100800 */
[----:B0-----:R-:W3:Y:S04]  /*6050*/  LDL.LU R11, [R1+0x494] ;  /* 0x00049400010b7983 */ /* 0x001ee80000300800 */
[----:B------:R-:W4:Y:S04]  /*6060*/  LDL R140, [R1+0x39c] ;  /* 0x00039c00018c7983 */ /* 0x000f280000100800 */
[----:B------:R-:W4:Y:S01]  /*6070*/  LDL R141, [R1+0x3a0] ;  /* 0x0003a000018d7983 */ /* 0x000f220000100800 */
[----:B------:R-:W-:-:S02]  /*6080*/  ISETP.GT.AND P3, PT, R186, 0xd, PT ;  /* 0x0000000dba00780c */ /* 0x000fc40003f64270 */
[----:B------:R-:W-:Y:S02]  /*6090*/  ISETP.GT.AND P4, PT, R186, 0xe, PT ;  /* 0x0000000eba00780c */ /* 0x000fe40003f84270 */
[----:B------:R-:W-:Y:S02]  /*60a0*/  PRMT R159, RZ, 0x7610, R159 ;  /* 0x00007610ff9f7816 */ /* 0x000fe4000000009f */
[----:B------:R-:W-:-:S07]  /*60b0*/  PRMT R130, RZ, 0x7610, R130 ;  /* 0x00007610ff827816 */ /* 0x000fce0000000082 */
[----:B----4-:R-:W-:-:S04]  /*60c0*/  @P3 LOP3.LUT R141, R141, R140, RZ, 0x3c, !PT ;  /* 0x0000008c8d8d3212 */ /* 0x010fc800078e3cff */
[----:B------:R-:W-:-:S04]  /*60d0*/  @P3 LOP3.LUT R140, R141, R140, RZ, 0x3c, !PT ;  /* 0x0000008c8d8c3212 */ /* 0x000fc800078e3cff */
[----:B------:R-:W-:-:S05]  /*60e0*/  @P3 LOP3.LUT R141, R141, R140, RZ, 0x3c, !PT ;  /* 0x0000008c8d8d3212 */ /* 0x000fca00078e3cff */
[----:B------:R0:W4:Y:S02]  /*60f0*/  @P3 LDG.E.U16 R159, desc[UR18][R140.64] ;  /* 0x000000128c9f3981 */ /* 0x000124000c1e1500 */
[----:B0-----:R-:W-:Y:S02]  /*6100*/  @P4 IMAD.MOV.U32 R140, RZ, RZ, R149 ;  /* 0x000000ffff8c4224 */ /* 0x001fe400078e0095 */
[----:B------:R-:W-:Y:S01]  /*6110*/  @P4 IMAD.MOV.U32 R141, RZ, RZ, R158 ;  /* 0x000000ffff8d4224 */ /* 0x000fe200078e009e */
[----:B------:R-:W-:Y:S01]  /*6120*/  ISETP.GT.AND P1, PT, R186, 0xf, PT ;  /* 0x0000000fba00780c */ /* 0x000fe20003f24270 */
[----:B------:R-:W3:Y:S04]  /*6130*/  LDL R149, [R1+0x380] ;  /* 0x0003800001957983 */ /* 0x000ee80000100800 */
[----:B------:R2:W3:Y:S01]  /*6140*/  @P4 LDG.E.U16 R130, desc[UR18][R140.64] ;  /* 0x000000128c824981 */ /* 0x0004e2000c1e1500 */
[----:B------:R-:W-:-:S07]  /*6150*/  PRMT R128, RZ, 0x7610, R128 ;  /* 0x00007610ff807816 */ /* 0x000fce0000000080 */
[----:B--2---:R-:W-:Y:S02]  /*6160*/  @P1 IMAD.MOV.U32 R140, RZ, RZ, R153 ;  /* 0x000000ffff8c1224 */ /* 0x004fe400078e0099 */
[----:B------:R-:W-:-:S05]  /*6170*/  @P1 IMAD.MOV.U32 R141, RZ, RZ, R155 ;  /* 0x000000ffff8d1224 */ /* 0x000fca00078e009b */
[----:B------:R-:W2:Y:S04]  /*6180*/  @P1 LDG.E.U16 R128, desc[UR18][R140.64] ;  /* 0x000000128c801981 */ /* 0x000ea8000c1e1500 */
[----:B----4-:R0:W-:Y:S04]  /*6190*/  STL [R1+0x34], R159 ;  /* 0x0000349f01007387 */ /* 0x0101e80000100800 */
[----:B------:R-:W4:Y:S04]  /*61a0*/  LDL R158, [R1+0x378] ;  /* 0x00037800019e7983 */ /* 0x000f280000100800 */
[----:B0-----:R-:W4:Y:S04]  /*61b0*/  LDL R159, [R1+0x374] ;  /* 0x00037400019f7983 */ /* 0x001f280000100800 */
[----:B---3--:R-:W-:Y:S04]  /*61c0*/  STL [R1+0x474], R130 ;  /* 0x0004748201007387 */ /* 0x008fe80000100800 */
[----:B------:R-:W3:Y:S04]  /*61d0*/  LDL R140, [R1+0x384] ;  /* 0x00038400018c7983 */ /* 0x000ee80000100800 */
[----:B------:R-:W3:Y:S01]  /*61e0*/  LDL R141, [R1+0x388] ;  /* 0x00038800018d7983 */ /* 0x000ee20000100800 */
[----:B------:R-:W-:-:S02]  /*61f0*/  ISETP.GT.AND P0, PT, R186, 0x10, PT ;  /* 0x00000010ba00780c */ /* 0x000fc40003f04270 */
[----:B------:R-:W-:Y:S01]  /*6200*/  PRMT R179, RZ, 0x7610, R179 ;  /* 0x00007610ffb37816 */ /* 0x000fe200000000b3 */
[----:B------:R-:W4:Y:S04]  /*6210*/  LDL R155, [R1+0x36c] ;  /* 0x00036c00019b7983 */ /* 0x000f280000100800 */
[----:B------:R-:W4:Y:S04]  /*6220*/  LDL R153, [R1+0x370] ;  /* 0x0003700001997983 */ /* 0x000f280000100800 */
[----:B--2---:R-:W-:Y:S02]  /*6230*/  STL [R1+0x478], R128 ;  /* 0x0004788001007387 */ /* 0x004fe40000100800 */
[----:B---3--:R-:W-:-:S04]  /*6240*/  @P0 LOP3.LUT R141, R141, R140, RZ, 0x3c, !PT ;  /* 0x0000008c8d8d0212 */ /* 0x008fc800078e3cff */
[----:B------:R-:W-:-:S04]  /*6250*/  @P0 LOP3.LUT R140, R141, R140, RZ, 0x3c, !PT ;  /* 0x0000008c8d8c0212 */ /* 0x000fc800078e3cff */
[----:B------:R-:W-:-:S05]  /*6260*/  @P0 LOP3.LUT R141, R141, R140, RZ, 0x3c, !PT ;  /* 0x0000008c8d8d0212 */ /* 0x000fca00078e3cff */
[----:B------:R0:W2:Y:S04]  /*6270*/  @P0 LDG.E.U16 R179, desc[UR18][R140.64] ;  /* 0x000000128cb30981 */ /* 0x0000a8000c1e1500 */
[----:B------:R-:W3:Y:S01]  /*6280*/  LDL R141, [R1+0x37c] ;  /* 0x00037c00018d7983 */ /* 0x000ee20000100800 */
[C---:B------:R-:W-:Y:S02]  /*6290*/  ISETP.GT.AND P2, PT, R186.reuse, 0x11, PT ;  /* 0x00000011ba00780c */ /* 0x040fe40003f44270 */
[C---:B------:R-:W-:Y:S02]  /*62a0*/  ISETP.GT.AND P3, PT, R186.reuse, 0x12, PT ;  /* 0x00000012ba00780c */ /* 0x040fe40003f64270 */
[----:B------:R-:W-:Y:S02]  /*62b0*/  ISETP.GT.AND P4, PT, R186, 0x13, PT ;  /* 0x00000013ba00780c */ /* 0x000fe40003f84270 */
[----:B------:R-:W-:-:S02]  /*62c0*/  PRMT R163, RZ, 0x7610, R163 ;  /* 0x00007610ffa37816 */ /* 0x000fc400000000a3 */
[----:B------:R-:W-:-:S05]  /*62d0*/  PRMT R156, RZ, 0x7610, R156 ;  /* 0x00007610ff9c7816 */ /* 0x000fca000000009c */
[----:B0-----:R-:W-:Y:S01]  /*62e0*/  @P2 IMAD.MOV.U32 R140, RZ, RZ, R149 ;  /* 0x000000ffff8c2224 */ /* 0x001fe200078e0095 */
[----:B------:R-:W-:Y:S01]  /*62f0*/  PRMT R152, RZ, 0x7610, R152 ;  /* 0x00007610ff987816 */ /* 0x000fe20000000098 */
[----:B------:R-:W2:Y:S04]  /*6300*/  LDL R149, [R1+0x368] ;  /* 0x0003680001957983 */ /* 0x000ea80000100800 */
[----:B---3--:R4:W3:Y:S02]  /*6310*/  @P2 LDG.E.U16 R163, desc[UR18][R140.64] ;  /* 0x000000128ca32981 */ /* 0x0088e4000c1e1500 */
[----:B----4-:R-:W-:Y:S02]  /*6320*/  @P3 IMAD.MOV.U32 R140, RZ, RZ, R158 ;  /* 0x000000ffff8c3224 */ /* 0x010fe400078e009e */
[----:B------:R-:W-:Y:S01]  /*6330*/  @P3 IMAD.MOV.U32 R141, RZ, RZ, R159 ;  /* 0x000000ffff8d3224 */ /* 0x000fe200078e009f */
[----:B------:R-:W-:Y:S01]  /*6340*/  ISETP.GT.AND P1, PT, R186, 0x14, PT ;  /* 0x00000014ba00780c */ /* 0x000fe20003f24270 */
[----:B------:R-:W4:Y:S04]  /*6350*/  LDL R159, [R1+0x35c] ;  /* 0x00035c00019f7983 */ /* 0x000f280000100800 */
[----:B------:R0:W3:Y:S04]  /*6360*/  @P3 LDG.E.U16 R156, desc[UR18][R140.64] ;  /* 0x000000128c9c3981 */ /* 0x0000e8000c1e1500 */
[----:B------:R-:W4:Y:S01]  /*6370*/  LDL R158, [R1+0x360] ;  /* 0x00036000019e7983 */ /* 0x000f220000100800 */
[----:B0-----:R-:W-:-:S02]  /*6380*/  @P4 IMAD.MOV.U32 R140, RZ, RZ, R153 ;  /* 0x000000ffff8c4224 */ /* 0x001fc400078e0099 */
[----:B------:R-:W-:-:S05]  /*6390*/  @P4 IMAD.MOV.U32 R141, RZ, RZ, R155 ;  /* 0x000000ffff8d4224 */ /* 0x000fca00078e009b */
[----:B------:R2:W4:Y:S04]  /*63a0*/  @P4 LDG.E.U16 R152, desc[UR18][R140.64] ;  /* 0x000000128c984981 */ /* 0x000528000c1e1500 */
[----:B------:R-:W4:Y:S01]  /*63b0*/  LDL R141, [R1+0x364] ;  /* 0x00036400018d7983 */ /* 0x000f220000100800 */
[----:B------:R-:W-:Y:S01]  /*63c0*/  PRMT R148, RZ, 0x7610, R148 ;  /* 0x00007610ff947816 */ /* 0x000fe20000000094 */
[----:B--2---:R-:W-:Y:S02]  /*63d0*/  @P1 IMAD.MOV.U32 R140, RZ, RZ, R149 ;  /* 0x000000ffff8c1224 */ /* 0x004fe400078e0095 */
[----:B---3--:R0:W-:Y:S04]  /*63e0*/  STL [R1+0x28], R156 ;  /* 0x0000289c01007387 */ /* 0x0081e80000100800 */
[----:B------:R-:W2:Y:S04]  /*63f0*/  LDL R155, [R1+0x358] ;  /* 0x00035800019b7983 */ /* 0x000ea80000100800 */
[----:B------:R-:W3:Y:S04]  /*6400*/  LDL R153, [R1+0x34c] ;  /* 0x00034c0001997983 */ /* 0x000ee80000100800 */
[----:B0-----:R-:W3:Y:S04]  /*6410*/  LDL R156, [R1+0x354] ;  /* 0x00035400019c7983 */ /* 0x001ee80000100800 */
[----:B----4-:R0:W-:Y:S01]  /*6420*/  STL [R1+0x24], R152 ;  /* 0x0000249801007387 */ /* 0x0101e20000100800 */
[----:B------:R-:W-:-:S02]  /*6430*/  ISETP.GT.AND P0, PT, R186, 0x15, PT ;  /* 0x00000015ba00780c */ /* 0x000fc40003f04270 */
[----:B------:R-:W-:Y:S01]  /*6440*/  ISETP.GT.AND P2, PT, R186, 0x16, PT ;  /* 0x00000016ba00780c */ /* 0x000fe20003f44270 */
[----:B------:R-:W4:Y:S04]  /*6450*/  LDL R149, [R1+0x344] ;  /* 0x0003440001957983 */ /* 0x000f280000100800 */
[----:B------:R1:W4:Y:S04]  /*6460*/  @P1 LDG.E.U16 R148, desc[UR18][R140.64] ;  /* 0x000000128c941981 */ /* 0x000328000c1e1500 */
[----:B0-----:R-:W4:Y:S01]  /*6470*/  LDL R152, [R1+0x350] ;  /* 0x0003500001987983 */ /* 0x001f220000100800 */
[----:B------:R-:W-:-:S02]  /*6480*/  PRMT R128, RZ, 0x7610, R128 ;  /* 0x00007610ff807816 */ /* 0x000fc40000000080 */
[----:B------:R-:W-:Y:S01]  /*6490*/  ISETP.GT.AND P3, PT, R186, 0x17, PT ;  /* 0x00000017ba00780c */ /* 0x000fe20003f64270 */
[----:B-1----:R-:W-:Y:S02]  /*64a0*/  @P0 IMAD.MOV.U32 R140, RZ, RZ, R158 ;  /* 0x000000ffff8c0224 */ /* 0x002fe400078e009e */
[----:B------:R-:W-:Y:S01]  /*64b0*/  @P0 IMAD.MOV.U32 R141, RZ, RZ, R159 ;  /* 0x000000ffff8d0224 */ /* 0x000fe200078e009f */
[----:B------:R-:W-:-:S04]  /*64c0*/  PRMT R129, RZ, 0x7610, R129 ;  /* 0x00007610ff817816 */ /* 0x000fc80000000081 */
[----:B------:R2:W4:Y:S01]  /*64d0*/  @P0 LDG.E.U16 R128, desc[UR18][R140.64] ;  /* 0x000000128c800981 */ /* 0x000522000c1e1500 */
[----:B------:R-:W-:Y:S01]  /*64e0*/  PRMT R127, RZ, 0x7610, R127 ;  /* 0x00007610ff7f7816 */ /* 0x000fe2000000007f */
[----:B--2---:R-:W-:Y:S02]  /*64f0*/  @P2 IMAD.MOV.U32 R140, RZ, RZ, R155 ;  /* 0x000000ffff8c2224 */ /* 0x004fe400078e009b */
[----:B---3--:R-:W-:-:S05]  /*6500*/  @P2 IMAD.MOV.U32 R141, RZ, RZ, R156 ;  /* 0x000000ffff8d2224 */ /* 0x008fca00078e009c */
[----:B------:R0:W2:Y:S04]  /*6510*/  @P2 LDG.E.U16 R129, desc[UR18][R140.64] ;  /* 0x000000128c812981 */ /* 0x0000a8000c1e1500 */
[----:B----4-:R1:W-:Y:S01]  /*6520*/  STL [R1+0x20], R148 ;  /* 0x0000209401007387 */ /* 0x0103e20000100800 */
[----:B0-----:R-:W-:Y:S02]  /*6530*/  @P3 IMAD.MOV.U32 R141, RZ, RZ, R153 ;  /* 0x000000ffff8d3224 */ /* 0x001fe400078e0099 */
[----:B------:R-:W-:-:S05]  /*6540*/  @P3 IMAD.MOV.U32 R140, RZ, RZ, R152 ;  /* 0x000000ffff8c3224 */ /* 0x000fca00078e0098 */
[----:B------:R0:W3:Y:S04]  /*6550*/  @P3 LDG.E.U16 R127, desc[UR18][R140.64] ;  /* 0x000000128c7f3981 */ /* 0x0000e8000c1e1500 */
[----:B-1----:R-:W4:Y:S01]  /*6560*/  LDL R148, [R1+0x348] ;  /* 0x0003480001947983 */ /* 0x002f220000100800 */
[----:B------:R-:W-:Y:S02]  /*6570*/  ISETP.GT.AND P4, PT, R186, 0x18, PT ;  /* 0x00000018ba00780c */ /* 0x000fe40003f84270 */
[----:B------:R-:W-:Y:S01]  /*6580*/  PRMT R178, RZ, 0x7610, R178 ;  /* 0x00007610ffb27816 */ /* 0x000fe200000000b2 */
[----:B------:R-:W-:Y:S10]  /*6590*/  STL [R1+0x47c], R128 ;  /* 0x00047c8001007387 */ /* 0x000ff40000100800 */
[----:B0-----:R-:W-:Y:S01]  /*65a0*/  @P4 IMAD.MOV.U32 R141, RZ, RZ, R149 ;  /* 0x000000ffff8d4224 */ /* 0x001fe200078e0095 */
[----:B--2---:R0:W-:Y:S04]  /*65b0*/  STL [R1+0x480], R129 ;  /* 0x0004808101007387 */ /* 0x0041e80000100800 */
[----:B------:R-:W2:Y:S04]  /*65c0*/  LDL R159, [R1+0x334] ;  /* 0x00033400019f7983 */ /* 0x000ea80000100800 */
[----:B------:R-:W2:Y:S01]  /*65d0*/  LDL R158, [R1+0x338] ;  /* 0x00033800019e7983 */ /* 0x000ea20000100800 */
[----:B----4-:R-:W-:-:S03]  /*65e0*/  @P4 IMAD.MOV.U32 R140, RZ, RZ, R148 ;  /* 0x000000ffff8c4224 */ /* 0x010fc600078e0094 */
[----:B---3--:R-:W-:Y:S04]  /*65f0*/  STL [R1+0x484], R127 ;  /* 0x0004847f01007387 */ /* 0x008fe80000100800 */
[----:B------:R1:W3:Y:S04]  /*6600*/  @P4 LDG.E.U16 R178, desc[UR18][R140.64] ;  /* 0x000000128cb24981 */ /* 0x0002e8000c1e1500 */
[----:B------:R-:W4:Y:S04]  /*6610*/  LDL R156, [R1+0x32c] ;  /* 0x00032c00019c7983 */ /* 0x000f280000100800 */
[----:B------:R-:W3:Y:S04]  /*6620*/  LDL R155, [R1+0x330] ;  /* 0x00033000019b7983 */ /* 0x000ee80000100800 */
[----:B------:R-:W1:Y:S04]  /*6630*/  LDL R140, [R1+0x33c] ;  /* 0x00033c00018c7983 */ /* 0x000e680000100800 */
[----:B------:R-:W1:Y:S04]  /*6640*/  LDL R141, [R1+0x340] ;  /* 0x00034000018d7983 */ /* 0x000e680000100800 */
[----:B------:R-:W4:Y:S04]  /*6650*/  LDL R149, [R1+0x324] ;  /* 0x0003240001957983 */ /* 0x000f280000100800 */
[----:B------:R-:W4:Y:S01]  /*6660*/  LDL R148, [R1+0x328] ;  /* 0x0003280001947983 */ /* 0x000f220000100800 */
[----:B------:R-:W-:-:S02]  /*6670*/  ISETP.GT.AND P1, PT, R186, 0x19, PT ;  /* 0x00000019ba00780c */ /* 0x000fc40003f24270 */
[C---:B------:R-:W-:Y:S01]  /*6680*/  ISETP.GT.AND P0, PT, R186.reuse, 0x1a, PT ;  /* 0x0000001aba00780c */ /* 0x040fe20003f04270 */
[----:B------:R-:W4:Y:S01]  /*6690*/  LDL R153, [R1+0x31c] ;  /* 0x00031c0001997983 */ /* 0x000f220000100800 */
[----:B------:R-:W-:Y:S02]  /*66a0*/  PRMT R162, RZ, 0x7610, R162 ;  /* 0x00007610ffa27816 */ /* 0x000fe400000000a2 */
[C---:B------:R-:W-:Y:S01]  /*66b0*/  ISETP.GT.AND P2, PT, R186.reuse, 0x1b, PT ;  /* 0x0000001bba00780c */ /* 0x040fe20003f44270 */
[----:B------:R-:W4:Y:S01]  /*66c0*/  LDL R152, [R1+0x320] ;  /* 0x0003200001987983 */ /* 0x000f220000100800 */
[----:B------:R-:W-:Y:S02]  /*66d0*/  PRMT R157, RZ, 0x7610, R157 ;  /* 0x00007610ff9d7816 */ /* 0x000fe4000000009d */
[----:B------:R-:W-:Y:S02]  /*66e0*/  ISETP.GT.AND P3, PT, R186, 0x1c, PT ;  /* 0x0000001cba00780c */ /* 0x000fe40003f64270 */
[----:B------:R-:W-:-:S02]  /*66f0*/  PRMT R154, RZ, 0x7610, R154 ;  /* 0x00007610ff9a7816 */ /* 0x000fc4000000009a */
[----:B-1----:R-:W-:-:S04]  /*6700*/  @P1 LOP3.LUT R141, R141, R140, RZ, 0x3c, !PT ;  /* 0x0000008c8d8d1212 */ /* 0x002fc800078e3cff */
[----:B------:R-:W-:-:S04]  /*6710*/  @P1 LOP3.LUT R140, R141, R140, RZ, 0x3c, !PT ;  /* 0x0000008c8d8c1212 */ /* 0x000fc800078e3cff */
[----:B------:R-:W-:-:S05]  /*6720*/  @P1 LOP3.LUT R141, R141, R140, RZ, 0x3c, !PT ;  /* 0x0000008c8d8d1212 */ /* 0x000fca00078e3cff */
[----:B------:R2:W4:Y:S02]  /*6730*/  @P1 LDG.E.U16 R162, desc[UR18][R140.64] ;  /* 0x000000128ca21981 */ /* 0x000524000c1e1500 */
[----:B--2---:R-:W-:Y:S02]  /*6740*/  @P0 IMAD.MOV.U32 R140, RZ, RZ, R158 ;  /* 0x000000ffff8c0224 */ /* 0x004fe400078e009e */
[----:B------:R-:W-:-:S05]  /*6750*/  @P0 IMAD.MOV.U32 R141, RZ, RZ, R159 ;  /* 0x000000ffff8d0224 */ /* 0x000fca00078e009f */
[----:B------:R3:W2:Y:S02]  /*6760*/  @P0 LDG.E.U16 R157, desc[UR18][R140.64] ;  /* 0x000000128c9d0981 */ /* 0x0006a4000c1e1500 */
[----:B---3--:R-:W-:Y:S02]  /*6770*/  @P2 IMAD.MOV.U32 R140, RZ, RZ, R155 ;  /* 0x000000ffff8c2224 */ /* 0x008fe400078e009b */
[----:B----4-:R-:W-:-:S05]  /*6780*/  @P2 IMAD.MOV.U32 R141, RZ, RZ, R156 ;  /* 0x000000ffff8d2224 */ /* 0x010fca00078e009c */
[----:B------:R1:W3:Y:S02]  /*6790*/  @P2 LDG.E.U16 R154, desc[UR18][R140.64] ;  /* 0x000000128c9a2981 */ /* 0x0002e4000c1e1500 */
[----:B-1----:R-:W-:Y:S02]  /*67a0*/  @P3 IMAD.MOV.U32 R140, RZ, RZ, R148 ;  /* 0x000000ffff8c3224 */ /* 0x002fe400078e0094 */
[----:B------:R-:W-:Y:S01]  /*67b0*/  @P3 IMAD.MOV.U32 R141, RZ, RZ, R149 ;  /* 0x000000ffff8d3224 */ /* 0x000fe200078e0095 */
[----:B------:R-:W4:Y:S04]  /*67c0*/  LDL R148, [R1+0x318] ;  /* 0x0003180001947983 */ /* 0x000f280000100800 */
[----:B------:R-:W2:Y:S01]  /*67d0*/  LDL R149, [R1+0x314] ;  /* 0x0003140001957983 */ /* 0x000ea20000100800 */
[----:B0-----:R-:W-:-:S06]  /*67e0*/  PRMT R129, RZ, 0x7610, R129 ;  /* 0x00007610ff817816 */ /* 0x001fcc0000000081 */
[----:B------:R0:W3:Y:S01]  /*67f0*/  @P3 LDG.E.U16 R129, desc[UR18][R140.64] ;  /* 0x000000128c813981 */ /* 0x0000e2000c1e1500 */
[C---:B------:R-:W-:Y:S02]  /*6800*/  ISETP.GT.AND P4, PT, R186.reuse, 0x1d, PT ;  /* 0x0000001dba00780c */ /* 0x040fe40003f84270 */
[----:B------:R-:W-:Y:S02]  /*6810*/  PRMT R130, RZ, 0x7610, R130 ;  /* 0x00007610ff827816 */ /* 0x000fe40000000082 */
[----:B------:R-:W-:-:S09]  /*6820*/  ISETP.GT.AND P1, PT, R186, 0x1e, PT ;  /* 0x0000001eba00780c */ /* 0x000fd20003f24270 */
[----:B0-----:R-:W-:Y:S02]  /*6830*/  @P4 IMAD.MOV.U32 R140, RZ, RZ, R152 ;  /* 0x000000ffff8c4224 */ /* 0x001fe400078e0098 */
[----:B------:R-:W-:-:S05]  /*6840*/  @P4 IMAD.MOV.U32 R141, RZ, RZ, R153 ;  /* 0x000000ffff8d4224 */ /* 0x000fca00078e0099 */
[----:B------:R4:W3:Y:S01]  /*6850*/  @P4 LDG.E.U16 R130, desc[UR18][R140.64] ;  /* 0x000000128c824981 */ /* 0x0008e2000c1e1500 */
[----:B------:R-:W-:Y:S01]  /*6860*/  PRMT R125, RZ, 0x7610, R125 ;  /* 0x00007610ff7d7816 */ /* 0x000fe2000000007d */
[----:B----4-:R-:W-:Y:S02]  /*6870*/  @P1 IMAD.MOV.U32 R140, RZ, RZ, R148 ;  /* 0x000000ffff8c1224 */ /* 0x010fe400078e0094 */
[----:B--2---:R-:W-:-:S05]  /*6880*/  @P1 IMAD.MOV.U32 R141, RZ, RZ, R149 ;  /* 0x000000ffff8d1224 */ /* 0x004fca00078e0095 */
[----:B------:R-:W2:Y:S04]  /*6890*/  @P1 LDG.E.U16 R125, desc[UR18][R140.64] ;  /* 0x000000128c7d1981 */ /* 0x000ea8000c1e1500 */
[----:B---3--:R-:W-:Y:S04]  /*68a0*/  STL [R1+0x488], R129 ;  /* 0x0004888101007387 */ /* 0x008fe80000100800 */
[----:B------:R0:W-:Y:S04]  /*68b0*/  STL [R1+0x14], R157 ;  /* 0x0000149d01007387 */ /* 0x0001e80000100800 */
[----:B------:R-:W3:Y:S04]  /*68c0*/  LDL R156, [R1+0x310] ;  /* 0x00031000019c7983 */ /* 0x000ee80000100800 */
[----:B------:R-:W4:Y:S04]  /*68d0*/  LDL R152, [R1+0x308] ;  /* 0x0003080001987983 */ /* 0x000f280000100800 */
[----:B0-----:R-:W4:Y:S04]  /*68e0*/  LDL R157, [R1+0x30c] ;  /* 0x00030c00019d7983 */ /* 0x001f280000100800 */
[----:B------:R-:W4:Y:S04]  /*68f0*/  LDL R155, [R1+0x304] ;  /* 0x00030400019b7983 */ /* 0x000f280000100800 */
[----:B------:R0:W-:Y:S04]  /*6900*/  STL [R1+0x10], R154 ;  /* 0x0000109a01007387 */ /* 0x0001e80000100800 */
[----:B------:R-:W4:Y:S04]  /*6910*/  LDL R153, [R1+0x300] ;  /* 0x0003000001997983 */ /* 0x000f280000100800 */
[----:B0-----:R-:W4:Y:S04]  /*6920*/  LDL R154, [R1+0x2fc] ;  /* 0x0002fc00019a7983 */ /* 0x001f280000100800 */
[----:B------:R-:W-:Y:S04]  /*6930*/  STL [R1+0x48c], R130 ;  /* 0x00048c8201007387 */ /* 0x000fe80000100800 */
[----:B------:R-:W4:Y:S04]  /*6940*/  LDL R149, [R1+0x2f4] ;  /* 0x0002f40001957983 */ /* 0x000f280000100800 */
[----:B------:R-:W4:Y:S04]  /*6950*/  LDL R148, [R1+0x2f8] ;  /* 0x0002f80001947983 */ /* 0x000f280000100800 */
[----:B--2---:R0:W-:Y:S01]  /*6960*/  STL [R1+0x490], R125 ;  /* 0x0004907d01007387 */ /* 0x0041e20000100800 */
[----:B------:R-:W-:-:S02]  /*6970*/  ISETP.GT.AND P0, PT, R186, 0x1f, PT ;  /* 0x0000001fba00780c */ /* 0x000fc40003f04270 */
[C---:B------:R-:W-:Y:S01]  /*6980*/  ISETP.GT.AND P2, PT, R186.reuse, 0x20, PT ;  /* 0x00000020ba00780c */ /* 0x040fe20003f44270 */
[----:B------:R-:W2:Y:S01]  /*6990*/  LDL R158, [R1+0x44] ;  /* 0x00004400019e7983 */ /* 0x000ea20000100800 */
[----:B------:R-:W-:Y:S02]  /*69a0*/  PRMT R126, RZ, 0x7610, R126 ;  /* 0x00007610ff7e7816 */ /* 0x000fe4000000007e */
[C---:B------:R-:W-:Y:S01]  /*69b0*/  ISETP.GT.AND P3, PT, R186.reuse, 0x21, PT ;  /* 0x00000021ba00780c */ /* 0x040fe20003f64270 */
[----:B------:R-:W2:Y:S04]  /*69c0*/  LDL R159, [R1+0x90] ;  /* 0x00009000019f7983 */ /* 0x000ea80000100800 */
[----:B0-----:R-:W2:Y:S02]  /*69d0*/  LDL R125, [R1+0x2f0] ;  /* 0x0002f000017d7983 */ /* 0x001ea40000100800 */
[----:B---3--:R-:W-:Y:S01]  /*69e0*/  @P0 IMAD.MOV.U32 R140, RZ, RZ, R156 ;  /* 0x000000ffff8c0224 */ /* 0x008fe200078e009c */
[----:B------:R-:W-:Y:S01]  /*69f0*/  ISETP.GT.AND P4, PT, R186, 0x22, PT ;  /* 0x00000022ba00780c */ /* 0x000fe20003f84270 */
[----:B------:R-:W3:Y:S01]  /*6a00*/  LDL R156, [R1+0x2e4] ;  /* 0x0002e400019c7983 */ /* 0x000ee20000100800 */
[----:B----4-:R-:W-:Y:S01]  /*6a10*/  @P0 IMAD.MOV.U32 R141, RZ, RZ, R157 ;  /* 0x000000ffff8d0224 */ /* 0x010fe200078e009d */
[----:B------:R-:W-:-:S02]  /*6a20*/  PRMT R177, RZ, 0x7610, R177 ;  /* 0x00007610ffb17816 */ /* 0x000fc400000000b1 */
[----:B------:R-:W4:Y:S04]  /*6a30*/  LDL R157, [R1+0x84] ;  /* 0x00008400019d7983 */ /* 0x000f280000100800 */
[----:B------:R0:W4:Y:S02]  /*6a40*/  @P0 LDG.E.U16 R126, desc[UR18][R140.64] ;  /* 0x000000128c7e0981 */ /* 0x000124000c1e1500 */
[----:B0-----:R-:W-:Y:S02]  /*6a50*/  @P2 IMAD.MOV.U32 R140, RZ, RZ, R152 ;  /* 0x000000ffff8c2224 */ /* 0x001fe400078e0098 */
[----:B------:R-:W3:Y:S01]  /*6a60*/  LDL R152, [R1+0x2ec] ;  /* 0x0002ec0001987983 */ /* 0x000ee20000100800 */
[----:B------:R-:W-:Y:S01]  /*6a70*/  @P2 IMAD.MOV.U32 R141, RZ, RZ, R155 ;  /* 0x000000ffff8d2224 */ /* 0x000fe200078e009b */
[----:B------:R-:W-:-:S02]  /*6a80*/  PRMT R246, RZ, 0x7610, R246 ;  /* 0x00007610fff67816 */ /* 0x000fc400000000f6 */
[----:B------:R-:W4:Y:S04]  /*6a90*/  LDL R155, [R1+0x2e8] ;  /* 0x0002e800019b7983 */ /* 0x000f280000100800 */
[----:B------:R0:W4:Y:S01]  /*6aa0*/  @P2 LDG.E.U16 R177, desc[UR18][R140.64] ;  /* 0x000000128cb12981 */ /* 0x000122000c1e1500 */
[----:B------:R-:W-:Y:S01]  /*6ab0*/  ISETP.GT.AND P1, PT, R186, 0x23, PT ;  /* 0x00000023ba00780c */ /* 0x000fe20003f24270 */
[----:B0-----:R-:W-:Y:S02]  /*6ac0*/  @P3 IMAD.MOV.U32 R140, RZ, RZ, R153 ;  /* 0x000000ffff8c3224 */ /* 0x001fe400078e0099 */
[----:B------:R-:W-:Y:S01]  /*6ad0*/  @P3 IMAD.MOV.U32 R141, RZ, RZ, R154 ;  /* 0x000000ffff8d3224 */ /* 0x000fe200078e009a */
[----:B------:R-:W-:Y:S01]  /*6ae0*/  PRMT R130, RZ, 0x7610, R130 ;  /* 0x00007610ff827816 */ /* 0x000fe20000000082 */
[----:B------:R-:W4:Y:S04]  /*6af0*/  LDL R154, [R1+0x2d4] ;  /* 0x0002d400019a7983 */ /* 0x000f280000100800 */
[----:B------:R0:W4:Y:S04]  /*6b00*/  @P3 LDG.E.U16 R246, desc[UR18][R140.64] ;  /* 0x000000128cf63981 */ /* 0x000128000c1e1500 */
[----:B------:R-:W4:Y:S01]  /*6b10*/  LDL R153, [R1+0x2d8] ;  /* 0x0002d80001997983 */ /* 0x000f220000100800 */
[----:B0-----:R-:W-:-:S02]  /*6b20*/  @P4 IMAD.MOV.U32 R140, RZ, RZ, R148 ;  /* 0x000000ffff8c4224 */ /* 0x001fc400078e0094 */
[----:B------:R-:W-:Y:S01]  /*6b30*/  @P4 IMAD.MOV.U32 R141, RZ, RZ, R149 ;  /* 0x000000ffff8d4224 */ /* 0x000fe200078e0095 */
[----:B------:R-:W4:Y:S04]  /*6b40*/  LDL R148, [R1+0x2e0] ;  /* 0x0002e00001947983 */ /* 0x000f280000100800 */
[----:B------:R-:W4:Y:S04]  /*6b50*/  LDL R149, [R1+0x2dc] ;  /* 0x0002dc0001957983 */ /* 0x000f280000100800 */
[----:B------:R2:W4:Y:S02]  /*6b60*/  @P4 LDG.E.U16 R130, desc[UR18][R140.64] ;  /* 0x000000128c824981 */ /* 0x000524000c1e1500 */
[----:B--2---:R-:W-:-:S02]  /*6b70*/  @P1 IMAD.MOV.U32 R140, RZ, RZ, R125 ;  /* 0x000000ffff8c1224 */ /* 0x004fc400078e007d */
[----:B------:R-:W2:Y:S01]  /*6b80*/  LDL R125, [R1+0x2d0] ;  /* 0x0002d000017d7983 */ /* 0x000ea20000100800 */
[C---:B------:R-:W-:Y:S02]  /*6b90*/  ISETP.GT.AND P0, PT, R186.reuse, 0x24, PT ;  /* 0x00000024ba00780c */ /* 0x040fe40003f04270 */
[----:B------:R-:W-:Y:S02]  /*6ba0*/  PRMT R127, RZ, 0x7610, R127 ;  /* 0x00007610ff7f7816 */ /* 0x000fe4000000007f */
[C---:B------:R-:W-:Y:S02]  /*6bb0*/  ISETP.GT.AND P2, PT, R186.reuse, 0x25, PT ;  /* 0x00000025ba00780c */ /* 0x040fe40003f44270 */
[----:B------:R-:W-:Y:S02]  /*6bc0*/  PRMT R128, RZ, 0x7610, R128 ;  /* 0x00007610ff807816 */ /* 0x000fe40000000080 */
[----:B------:R-:W-:Y:S01]  /*6bd0*/  ISETP.GT.AND P3, PT, R186, 0x26, PT ;  /* 0x00000026ba00780c */ /* 0x000fe20003f64270 */
[----:B---3--:R-:W-:-:S02]  /*6be0*/  @P1 IMAD.MOV.U32 R141, RZ, RZ, R152 ;  /* 0x000000ffff8d1224 */ /* 0x008fc400078e0098 */
[----:B------:R-:W3:Y:S04]  /*6bf0*/  LDL R152, [R1+0x2cc] ;  /* 0x0002cc0001987983 */ /* 0x000ee80000100800 */
[----:B------:R4:W3:Y:S01]  /*6c00*/  @P1 LDG.E.U16 R127, desc[UR18][R140.64] ;  /* 0x000000128c7f1981 */ /* 0x0008e2000c1e1500 */
[----:B------:R-:W-:Y:S02]  /*6c10*/  ISETP.GT.AND P4, PT, R186, 0x27, PT ;  /* 0x00000027ba00780c */ /* 0x000fe40003f84270 */
[----:B------:R-:W-:Y:S01]  /*6c20*/  PRMT R132, RZ, 0x7610, R132 ;  /* 0x00007610ff847816 */ /* 0x000fe20000000084 */
[----:B----4-:R-:W-:Y:S02]  /*6c30*/  @P0 IMAD.MOV.U32 R140, RZ, RZ, R155 ;  /* 0x000000ffff8c0224 */ /* 0x010fe400078e009b */
[----:B------:R-:W-:Y:S01]  /*6c40*/  @P0 IMAD.MOV.U32 R141, RZ, RZ, R156 ;  /* 0x000000ffff8d0224 */ /* 0x000fe200078e009c */
[----:B------:R-:W-:Y:S01]  /*6c50*/  PRMT R139, RZ, 0x7610, R139 ;  /* 0x00007610ff8b7816 */ /* 0x000fe2000000008b */
[----:B------:R-:W4:Y:S04]  /*6c60*/  LDL R156, [R1+0x2bc] ;  /* 0x0002bc00019c7983 */ /* 0x000f280000100800 */
[----:B------:R0:W4:Y:S04]  /*6c70*/  @P0 LDG.E.U16 R128, desc[UR18][R140.64] ;  /* 0x000000128c800981 */ /* 0x000128000c1e1500 */
[----:B------:R-:W4:Y:S01]  /*6c80*/  LDL R155, [R1+0x2c0] ;  /* 0x0002c000019b7983 */ /* 0x000f220000100800 */
[----:B0-----:R-:W-:-:S03]  /*6c90*/  @P2 IMAD.MOV.U32 R140, RZ, RZ, R148 ;  /* 0x000000ffff8c2224 */ /* 0x001fc600078e0094 */
[----:B------:R-:W4:Y:S01]  /*6ca0*/  LDL R148, [R1+0x2c8] ;  /* 0x0002c80001947983 */ /* 0x000f220000100800 */
[----:B------:R-:W-:-:S03]  /*6cb0*/  @P2 IMAD.MOV.U32 R141, RZ, RZ, R149 ;  /* 0x000000ffff8d2224 */ /* 0x000fc600078e0095 */
[----:B------:R-:W4:Y:S04]  /*6cc0*/  LDL R149, [R1+0x2c4] ;  /* 0x0002c40001957983 */ /* 0x000f280000100800 */
[----:B------:R0:W4:Y:S02]  /*6cd0*/  @P2 LDG.E.U16 R132, desc[UR18][R140.64] ;  /* 0x000000128c842981 */ /* 0x000124000c1e1500 */
[----:B0-----:R-:W-:Y:S02]  /*6ce0*/  @P3 IMAD.MOV.U32 R140, RZ, RZ, R153 ;  /* 0x000000ffff8c3224 */ /* 0x001fe400078e0099 */
[----:B------:R-:W-:Y:S01]  /*6cf0*/  @P3 IMAD.MOV.U32 R141, RZ, RZ, R154 ;  /* 0x000000ffff8d3224 */ /* 0x000fe200078e009a */
[----:B------:R-:W-:Y:S01]  /*6d00*/  ISETP.GT.AND P1, PT, R186, 0x28, PT ;  /* 0x00000028ba00780c */ /* 0x000fe20003f24270 */
[----:B------:R-:W4:Y:S04]  /*6d10*/  LDL R154, [R1+0x2ac] ;  /* 0x0002ac00019a7983 */ /* 0x000f280000100800 */
[----:B------:R2:W4:Y:S01]  /*6d20*/  @P3 LDG.E.U16 R139, desc[UR18][R140.64] ;  /* 0x000000128c8b3981 */ /* 0x000522000c1e1500 */
[----:B------:R-:W-:-:S02]  /*6d30*/  PRMT R131, RZ, 0x7610, R131 ;  /* 0x00007610ff837816 */ /* 0x000fc40000000083 */
[----:B------:R-:W-:Y:S01]  /*6d40*/  ISETP.GT.AND P0, PT, R186, 0x29, PT ;  /* 0x00000029ba00780c */ /* 0x000fe20003f04270 */
[----:B------:R-:W4:Y:S01]  /*6d50*/  LDL R153, [R1+0x2b0] ;  /* 0x0002b00001997983 */ /* 0x000f220000100800 */
[----:B--2---:R-:W-:-:S03]  /*6d60*/  @P4 IMAD.MOV.U32 R140, RZ, RZ, R125 ;  /* 0x000000ffff8c4224 */ /* 0x004fc600078e007d */
[----:B------:R-:W2:Y:S01]  /*6d70*/  LDL R125, [R1+0x2b8] ;  /* 0x0002b800017d7983 */ /* 0x000ea20000100800 */
[----:B------:R-:W-:Y:S02]  /*6d80*/  PRMT R176, RZ, 0x7610, R176 ;  /* 0x00007610ffb07816 */ /* 0x000fe400000000b0 */
[----:B------:R-:W-:Y:S01]  /*6d90*/  ISETP.GT.AND P2, PT, R186, 0x2a, PT ;  /* 0x0000002aba00780c */ /* 0x000fe20003f44270 */
[----:B---3--:R-:W-:Y:S02]  /*6da0*/  @P4 IMAD.MOV.U32 R141, RZ, RZ, R152 ;  /* 0x000000ffff8d4224 */ /* 0x008fe400078e0098 */
[----:B------:R-:W3:Y:S04]  /*6db0*/  LDL R152, [R1+0x2b4] ;  /* 0x0002b40001987983 */ /* 0x000ee80000100800 */
[----:B------:R4:W3:Y:S01]  /*6dc0*/  @P4 LDG.E.U16 R131, desc[UR18][R140.64] ;  /* 0x000000128c834981 */ /* 0x0008e2000c1e1500 */
[----:B------:R-:W-:Y:S01]  /*6dd0*/  PRMT R248, RZ, 0x7610, R248 ;  /* 0x00007610fff87816 */ /* 0x000fe200000000f8 */
[----:B----4-:R-:W-:-:S02]  /*6de0*/  @P1 IMAD.MOV.U32 R140, RZ, RZ, R148 ;  /* 0x000000ffff8c1224 */ /* 0x010fc400078e0094 */
[----:B------:R-:W4:Y:S01]  /*6df0*/  LDL R148, [R1+0x2a8] ;  /* 0x0002a80001947983 */ /* 0x000f220000100800 */
[----:B------:R-:W-:-:S03]  /*6e00*/  @P1 IMAD.MOV.U32 R141, RZ, RZ, R149 ;  /* 0x000000ffff8d1224 */ /* 0x000fc600078e0095 */
[----:B------:R-:W4:Y:S04]  /*6e10*/  LDL R149, [R1+0x2a4] ;  /* 0x0002a40001957983 */ /* 0x000f280000100800 */
[----:B------:R0:W4:Y:S02]  /*6e20*/  @P1 LDG.E.U16 R176, desc[UR18][R140.64] ;  /* 0x000000128cb01981 */ /* 0x000124000c1e1500 */
[----:B0-----:R-:W-:Y:S02]  /*6e30*/  @P0 IMAD.MOV.U32 R140, RZ, RZ, R155 ;  /* 0x000000ffff8c0224 */ /* 0x001fe400078e009b */
[----:B------:R-:W-:Y:S01]  /*6e40*/  @P0 IMAD.MOV.U32 R141, RZ, RZ, R156 ;  /* 0x000000ffff8d0224 */ /* 0x000fe200078e009c */
[C---:B------:R-:W-:Y:S01]  /*6e50*/  ISETP.GT.AND P3, PT, R186.reuse, 0x2b, PT ;  /* 0x0000002bba00780c */ /* 0x040fe20003f64270 */
[----:B------:R-:W4:Y:S04]  /*6e60*/  LDL R156, [R1+0x294] ;  /* 0x00029400019c7983 */ /* 0x000f280000100800 */
[----:B------:R2:W4:Y:S01]  /*6e70*/  @P0 LDG.E.U16 R248, desc[UR18][R140.64] ;  /* 0x000000128cf80981 */ /* 0x000522000c1e1500 */
[----:B------:R-:W-:-:S02]  /*6e80*/  ISETP.GT.AND P4, PT, R186, 0x2c, PT ;  /* 0x0000002cba00780c */ /* 0x000fc40003f84270 */
[----:B------:R-:W-:Y:S01]  /*6e90*/  PRMT R129, RZ, 0x7610, R129 ;  /* 0x00007610ff817816 */ /* 0x000fe20000000081 */
[----:B------:R-:W4:Y:S01]  /*6ea0*/  LDL R155, [R1+0x298] ;  /* 0x00029800019b7983 */ /* 0x000f220000100800 */
[----:B--2---:R-:W-:-:S03]  /*6eb0*/  @P2 IMAD.MOV.U32 R140, RZ, RZ, R125 ;  /* 0x000000ffff8c2224 */ /* 0x004fc600078e007d */
[----:B------:R-:W2:Y:S01]  /*6ec0*/  LDL R125, [R1+0x2a0] ;  /* 0x0002a000017d7983 */ /* 0x000ea20000100800 */
[----:B------:R-:W-:Y:S02]  /*6ed0*/  PRMT R252, RZ, 0x7610, R252 ;  /* 0x00007610fffc7816 */ /* 0x000fe400000000fc */
[----:B------:R-:W-:Y:S01]  /*6ee0*/  ISETP.GT.AND P1, PT, R186, 0x2d, PT ;  /* 0x0000002dba00780c */ /* 0x000fe20003f24270 */
[----:B---3--:R-:W-:Y:S02]  /*6ef0*/  @P2 IMAD.MOV.U32 R141, RZ, RZ, R152 ;  /* 0x000000ffff8d2224 */ /* 0x008fe400078e0098 */
[----:B------:R-:W3:Y:S04]  /*6f00*/  LDL R152, [R1+0x29c] ;  /* 0x00029c0001987983 */ /* 0x000ee80000100800 */
[----:B------:R0:W3:Y:S02]  /*6f10*/  @P2 LDG.E.U16 R129, desc[UR18][R140.64] ;  /* 0x000000128c812981 */ /* 0x0000e4000c1e1500 */
[----:B0-----:R-:W-:-:S02]  /*6f20*/  @P3 IMAD.MOV.U32 R140, RZ, RZ, R153 ;  /* 0x000000ffff8c3224 */ /* 0x001fc400078e0099 */
[----:B------:R-:W-:Y:S01]  /*6f30*/  @P3 IMAD.MOV.U32 R141, RZ, RZ, R154 ;  /* 0x000000ffff8d3224 */ /* 0x000fe200078e009a */
[----:B------:R-:W-:Y:S01]  /*6f40*/  PRMT R251, RZ, 0x7610, R251 ;  /* 0x00007610fffb7816 */ /* 0x000fe200000000fb */
[----:B------:R-:W3:Y:S04]  /*6f50*/  LDL R154, [R1+0x284] ;  /* 0x00028400019a7983 */ /* 0x000ee80000100800 */
[----:B------:R4:W3:Y:S04]  /*6f60*/  @P3 LDG.E.U16 R252, desc[UR18][R140.64] ;  /* 0x000000128cfc3981 */ /* 0x0008e8000c1e1500 */
[----:B------:R-:W3:Y:S01]  /*6f70*/  LDL R153, [R1+0x288] ;  /* 0x0002880001997983 */ /* 0x000ee20000100800 */
[----:B----4-:R-:W-:-:S03]  /*6f80*/  @P4 IMAD.MOV.U32 R140, RZ, RZ, R148 ;  /* 0x000000ffff8c4224 */ /* 0x010fc600078e0094 */
[----:B------:R-:W4:Y:S01]  /*6f90*/  LDL R148, [R1+0x290] ;  /* 0x0002900001947983 */ /* 0x000f220000100800 */
[----:B------:R-:W-:-:S03]  /*6fa0*/  @P4 IMAD.MOV.U32 R141, RZ, RZ, R149 ;  /* 0x000000ffff8d4224 */ /* 0x000fc600078e0095 */
[----:B------:R-:W4:Y:S04]  /*6fb0*/  LDL R149, [R1+0x28c] ;  /* 0x00028c0001957983 */ /* 0x000f280000100800 */
[----:B------:R2:W4:Y:S02]  /*6fc0*/  @P4 LDG.E.U16 R251, desc[UR18][R140.64] ;  /* 0x000000128cfb4981 */ /* 0x000524000c1e1500 */
[----:B--2---:R-:W-:Y:S02]  /*6fd0*/  @P1 IMAD.MOV.U32 R140, RZ, RZ, R125 ;  /* 0x000000ffff8c1224 */ /* 0x004fe400078e007d */
[----:B------:R-:W2:Y:S01]  /*6fe0*/  LDL R125, [R1+0x280] ;  /* 0x00028000017d7983 */ /* 0x000ea20000100800 */
[----:B------:R-:W-:Y:S02]  /*6ff0*/  ISETP.GT.AND P0, PT, R186, 0x2e, PT ;  /* 0x0000002eba00780c */ /* 0x000fe40003f04270 */
[----:B------:R-:W-:-:S02]  /*7000*/  PRMT R250, RZ, 0x7610, R250 ;  /* 0x00007610fffa7816 */ /* 0x000fc400000000fa */
[C---:B------:R-:W-:Y:S02]  /*7010*/  ISETP.GT.AND P2, PT, R186.reuse, 0x2f, PT ;  /* 0x0000002fba00780c */ /* 0x040fe40003f44270 */
[----:B------:R-:W-:Y:S02]  /*7020*/  PRMT R249, RZ, 0x7610, R249 ;  /* 0x00007610fff97816 */ /* 0x000fe400000000f9 */
[C---:B------:R-:W-:Y:S01]  /*7030*/  ISETP.GT.AND P3, PT, R186.reuse, 0x30, PT ;  /* 0x00000030ba00780c */ /* 0x040fe20003f64270 */
[----:B---3--:R-:W-:Y:S02]  /*7040*/  @P1 IMAD.MOV.U32 R141, RZ, RZ, R152 ;  /* 0x000000ffff8d1224 */ /* 0x008fe400078e0098 */
[----:B------:R-:W3:Y:S04]  /*7050*/  LDL R152, [R1+0x27c] ;  /* 0x00027c0001987983 */ /* 0x000ee80000100800 */
[----:B------:R0:W3:Y:S01]  /*7060*/  @P1 LDG.E.U16 R250, desc[UR18][R140.64] ;  /* 0x000000128cfa1981 */ /* 0x0000e2000c1e1500 */
[----:B------:R-:W-:-:S02]  /*7070*/  ISETP.GT.AND P4, PT, R186, 0x31, PT ;  /* 0x00000031ba00780c */ /* 0x000fc40003f84270 */
[----:B------:R-:W-:Y:S01]  /*7080*/  PRMT R247, RZ, 0x7610, R247 ;  /* 0x00007610fff77816 */ /* 0x000fe200000000f7 */
[----:B0-----:R-:W-:Y:S02]  /*7090*/  @P0 IMAD.MOV.U32 R140, RZ, RZ, R155 ;  /* 0x000000ffff8c0224 */ /* 0x001fe400078e009b */
        /* <DEDUP_REMOVED lines=224> */
[----:B------:R2:W4:Y:S04]  /*7ea0*/  @P3 LDG.E.U16 R215, desc[UR18][R140.64] ;  /* 0x000000128cd73981 */ /* 0x000528000c1e1500 */
[----:B------:R-:W4:Y:S01]  /*7eb0*/  LDL R153, [R1+0x170] ;  /* 0x0001700001997983 */ /* 0x000f220000100800 */
[----:B--2---:R-:W-:-:S03]  /*7ec0*/  @P4 IMAD.MOV.U32 R140, RZ, RZ, R125 ;  /* 0x000000ffff8c4224 */ /* 0x004fc600078e007d */
[----:B------:R-:W2:Y:S01]  /*7ed0*/  LDL R125, [R1+0x178] ;  /* 0x00017800017d7983 */ /* 0x000ea20000100800 */
[----:B------:R-:W-:Y:S02]  /*7ee0*/  PRMT R214, RZ, 0x7610, R214 ;  /* 0x00007610ffd67816 */ /* 0x000fe400000000d6 */
[C---:B------:R-:W-:Y:S02]  /*7ef0*/  ISETP.GT.AND P0, PT, R186.reuse, 0x51, PT ;  /* 0x00000051ba00780c */ /* 0x040fe40003f04270 */
[----:B------:R-:W-:Y:S01]  /*7f00*/  PRMT R171, RZ, 0x7610, R171 ;  /* 0x00007610ffab7816 */ /* 0x000fe200000000ab */
[----:B---3--:R-:W-:Y:S02]  /*7f10*/  @P4 IMAD.MOV.U32 R141, RZ, RZ, R152 ;  /* 0x000000ffff8d4224 */ /* 0x008fe400078e0098 */
[----:B------:R-:W3:Y:S01]  /*7f20*/  LDL R152, [R1+0x174] ;  /* 0x0001740001987983 */ /* 0x000ee20000100800 */
[----:B------:R-:W-:-:S03]  /*7f30*/  ISETP.GT.AND P2, PT, R186, 0x52, PT ;  /* 0x00000052ba00780c */ /* 0x000fc60003f44270 */
[----:B------:R4:W3:Y:S01]  /*7f40*/  @P4 LDG.E.U16 R214, desc[UR18][R140.64] ;  /* 0x000000128cd64981 */ /* 0x0008e2000c1e1500 */
[----:B------:R-:W-:Y:S01]  /*7f50*/  PRMT R213, RZ, 0x7610, R213 ;  /* 0x00007610ffd57816 */ /* 0x000fe200000000d5 */
[----:B----4-:R-:W-:Y:S02]  /*7f60*/  @P1 IMAD.MOV.U32 R140, RZ, RZ, R148 ;  /* 0x000000ffff8c1224 */ /* 0x010fe400078e0094 */
        /* <DEDUP_REMOVED lines=21> */
[----:B------:R-:W3:Y:S04]  /*80c0*/  LDL R153, [R1+0x158] ;  /* 0x0001580001997983 */ /* 0x000ee80000100800 */
        /* <DEDUP_REMOVED lines=14> */
[----:B------:R-:W-:Y:S02]  /*81b0*/  ISETP.GT.AND P3, PT, R186, 0x58, PT ;  /* 0x00000058ba00780c */ /* 0x000fe40003f64270 */
[----:B------:R-:W-:Y:S01]  /*81c0*/  PRMT R206, RZ, 0x7610, R206 ;  /* 0x00007610ffce7816 */ /* 0x000fe200000000ce */
[----:B---3--:R-:W-:Y:S02]  /*81d0*/  @P1 IMAD.MOV.U32 R141, RZ, RZ, R152 ;  /* 0x000000ffff8d1224 */ /* 0x008fe400078e0098 */
[----:B------:R-:W3:Y:S04]  /*81e0*/  LDL R152, [R1+0x13c] ;  /* 0x00013c0001987983 */ /* 0x000ee80000100800 */
[----:B------:R0:W3:Y:S02]  /*81f0*/  @P1 LDG.E.U16 R208, desc[UR18][R140.64] ;  /* 0x000000128cd01981 */ /* 0x0000e4000c1e1500 */
[----:B0-----:R-:W-:-:S02]  /*8200*/  @P0 IMAD.MOV.U32 R140, RZ, RZ, R153 ;  /* 0x000000ffff8c0224 */ /* 0x001fc400078e0099 */
[----:B------:R-:W3:Y:S01]  /*8210*/  LDL R153, [R1+0x138] ;  /* 0x0001380001997983 */ /* 0x000ee20000100800 */
[----:B------:R-:W-:-:S03]  /*8220*/  @P0 IMAD.MOV.U32 R141, RZ, RZ, R154 ;  /* 0x000000ffff8d0224 */ /* 0x000fc600078e009a */
[----:B------:R-:W3:Y:S04]  /*8230*/  LDL R154, [R1+0x134] ;  /* 0x00013400019a7983 */ /* 0x000ee80000100800 */
[----:B------:R0:W3:Y:S01]  /*8240*/  @P0 LDG.E.U16 R207, desc[UR18][R140.64] ;  /* 0x000000128ccf0981 */ /* 0x0000e2000c1e1500 */
[C---:B------:R-:W-:Y:S01]  /*8250*/  ISETP.GT.AND P4, PT, R186.reuse, 0x59, PT ;  /* 0x00000059ba00780c */ /* 0x040fe20003f84270 */
[----:B0-----:R-:W-:Y:S02]  /*8260*/  @P2 IMAD.MOV.U32 R140, RZ, RZ, R155 ;  /* 0x000000ffff8c2224 */ /* 0x001fe400078e009b */
[----:B------:R-:W-:Y:S01]  /*8270*/  @P2 IMAD.MOV.U32 R141, RZ, RZ, R156 ;  /* 0x000000ffff8d2224 */ /* 0x000fe200078e009c */
[----:B------:R-:W-:Y:S01]  /*8280*/  PRMT R170, RZ, 0x7610, R170 ;  /* 0x00007610ffaa7816 */ /* 0x000fe200000000aa */
[----:B------:R-:W3:Y:S04]  /*8290*/  LDL R156, [R1+0x11c] ;  /* 0x00011c00019c7983 */ /* 0x000ee80000100800 */
[----:B------:R4:W3:Y:S01]  /*82a0*/  @P2 LDG.E.U16 R206, desc[UR18][R140.64] ;  /* 0x000000128cce2981 */ /* 0x0008e2000c1e1500 */
[----:B------:R-:W-:-:S02]  /*82b0*/  ISETP.GT.AND P1, PT, R186, 0x5a, PT ;  /* 0x0000005aba00780c */ /* 0x000fc40003f24270 */
[----:B------:R-:W-:Y:S01]  /*82c0*/  PRMT R205, RZ, 0x7610, R205 ;  /* 0x00007610ffcd7816 */ /* 0x000fe200000000cd */
[----:B------:R-:W3:Y:S01]  /*82d0*/  LDL R155, [R1+0x120] ;  /* 0x00012000019b7983 */ /* 0x000ee20000100800 */
[----:B----4-:R-:W-:Y:S02]  /*82e0*/  @P3 IMAD.MOV.U32 R140, RZ, RZ, R148 ;  /* 0x000000ffff8c3224 */ /* 0x010fe400078e0094 */
        /* <DEDUP_REMOVED lines=8> */
[----:B------:R-:W-:Y:S01]  /*8370*/  ISETP.GT.AND P2, PT, R186, 0x5c, PT ;  /* 0x0000005cba00780c */ /* 0x000fe20003f44270 */
        /* <DEDUP_REMOVED lines=8> */
[----:B------:R-:W-:Y:S01]  /*8400*/  PRMT R201, RZ, 0x7610, R201 ;  /* 0x00007610ffc97816 */ /* 0x000fe200000000c9 */
[----:B----4-:R-:W-:Y:S02]  /*8410*/  @P0 IMAD.MOV.U32 R140, RZ, RZ, R148 ;  /* 0x000000ffff8c0224 */ /* 0x010fe400078e0094 */
[----:B------:R-:W4:Y:S01]  /*8420*/  LDL R148, [R1+0x110] ;  /* 0x0001100001947983 */ /* 0x000f220000100800 */
[----:B------:R-:W-:-:S03]  /*8430*/  @P0 IMAD.MOV.U32 R141, RZ, RZ, R149 ;  /* 0x000000ffff8d0224 */ /* 0x000fc600078e0095 */
[----:B------:R-:W4:Y:S04]  /*8440*/  LDL R149, [R1+0x10c] ;  /* 0x00010c0001957983 */ /* 0x000f280000100800 */
[----:B------:R2:W4:Y:S02]  /*8450*/  @P0 LDG.E.U16 R201, desc[UR18][R140.64] ;  /* 0x000000128cc90981 */ /* 0x000524000c1e1500 */
[----:B--2---:R-:W-:Y:S02]  /*8460*/  @P2 IMAD.MOV.U32 R140, RZ, RZ, R125 ;  /* 0x000000ffff8c2224 */ /* 0x004fe400078e007d */
[----:B------:R-:W2:Y:S01]  /*8470*/  LDL R125, [R1+0x108] ;  /* 0x00010800017d7983 */ /* 0x000ea20000100800 */
[C---:B------:R-:W-:Y:S02]  /*8480*/  ISETP.GT.AND P3, PT, R186.reuse, 0x5d, PT ;  /* 0x0000005dba00780c */ /* 0x040fe40003f64270 */
[----:B------:R-:W-:-:S02]  /*8490*/  ISETP.GT.AND P4, PT, R186, 0x5e, PT ;  /* 0x0000005eba00780c */ /* 0x000fc40003f84270 */
[----:B------:R-:W-:Y:S02]  /*84a0*/  PRMT R197, RZ, 0x7610, R197 ;  /* 0x00007610ffc57816 */ /* 0x000fe400000000c5 */
[----:B------:R-:W-:Y:S02]  /*84b0*/  PRMT R195, RZ, 0x7610, R195 ;  /* 0x00007610ffc37816 */ /* 0x000fe400000000c3 */
[----:B------:R-:W-:Y:S02]  /*84c0*/  ISETP.GT.AND P1, PT, R186, 0x5f, PT ;  /* 0x0000005fba00780c */ /* 0x000fe40003f24270 */
[----:B------:R-:W-:Y:S01]  /*84d0*/  PRMT R193, RZ, 0x7610, R193 ;  /* 0x00007610ffc17816 */ /* 0x000fe200000000c1 */
[----:B---3--:R-:W-:Y:S02]  /*84e0*/  @P2 IMAD.MOV.U32 R141, RZ, RZ, R152 ;  /* 0x000000ffff8d2224 */ /* 0x008fe400078e0098 */
[----:B------:R-:W3:Y:S04]  /*84f0*/  LDL R152, [R1+0x104] ;  /* 0x0001040001987983 */ /* 0x000ee80000100800 */
[----:B------:R0:W3:Y:S02]  /*8500*/  @P2 LDG.E.U16 R197, desc[UR18][R140.64] ;  /* 0x000000128cc52981 */ /* 0x0000e4000c1e1500 */
[----:B0-----:R-:W-:-:S02]  /*8510*/  @P3 IMAD.MOV.U32 R140, RZ, RZ, R155 ;  /* 0x000000ffff8c3224 */ /* 0x001fc400078e009b */
[----:B------:R-:W-:Y:S01]  /*8520*/  @P3 IMAD.MOV.U32 R141, RZ, RZ, R156 ;  /* 0x000000ffff8d3224 */ /* 0x000fe200078e009c */
[----:B------:R-:W3:Y:S04]  /*8530*/  LDL R155, [R1+0x100] ;  /* 0x00010000019b7983 */ /* 0x000ee80000100800 */
[----:B------:R0:W3:Y:S04]  /*8540*/  @P3 LDG.E.U16 R195, desc[UR18][R140.64] ;  /* 0x000000128cc33981 */ /* 0x0000e8000c1e1500 */
[----:B------:R-:W3:Y:S01]  /*8550*/  LDL R156, [R1+0xfc] ;  /* 0x0000fc00019c7983 */ /* 0x000ee20000100800 */
[----:B0-----:R-:W-:-:S02]  /*8560*/  @P4 IMAD.MOV.U32 R140, RZ, RZ, R153 ;  /* 0x000000ffff8c4224 */ /* 0x001fc400078e0099 */
[----:B------:R-:W-:Y:S01]  /*8570*/  @P4 IMAD.MOV.U32 R141, RZ, RZ, R154 ;  /* 0x000000ffff8d4224 */ /* 0x000fe200078e009a */
[----:B------:R-:W-:Y:S01]  /*8580*/  ISETP.GT.AND P0, PT, R186, 0x60, PT ;  /* 0x00000060ba00780c */ /* 0x000fe20003f04270 */
[----:B------:R-:W3:Y:S04]  /*8590*/  LDL R154, [R1+0xec] ;  /* 0x0000ec00019a7983 */ /* 0x000ee80000100800 */
[----:B------:R4:W3:Y:S01]  /*85a0*/  @P4 LDG.E.U16 R193, desc[UR18][R140.64] ;  /* 0x000000128cc14981 */ /* 0x0008e2000c1e1500 */
[----:B------:R-:W-:-:S03]  /*85b0*/  PRMT R191, RZ, 0x7610, R191 ;  /* 0x00007610ffbf7816 */ /* 0x000fc600000000bf */
        /* <DEDUP_REMOVED lines=12> */
[----:B------:R-:W-:Y:S01]  /*8680*/  ISETP.GT.AND P4, PT, R186, 0x63, PT ;  /* 0x00000063ba00780c */ /* 0x000fe20003f84270 */
[----:B---3--:R-:W-:Y:S02]  /*8690*/  @P0 IMAD.MOV.U32 R141, RZ, RZ, R152 ;  /* 0x000000ffff8d0224 */ /* 0x008fe400078e0098 */
[----:B------:R-:W3:Y:S04]  /*86a0*/  LDL R152, [R1+0xe4] ;  /* 0x0000e40001987983 */ /* 0x000ee80000100800 */
[----:B------:R0:W3:Y:S01]  /*86b0*/  @P0 LDG.E.U16 R169, desc[UR18][R140.64] ;  /* 0x000000128ca90981 */ /* 0x0000e2000c1e1500 */
[----:B------:R-:W-:-:S02]  /*86c0*/  PRMT R187, RZ, 0x7610, R187 ;  /* 0x00007610ffbb7816 */ /* 0x000fc400000000bb */
[----:B------:R-:W-:Y:S01]  /*86d0*/  ISETP.GT.AND P0, PT, R186, 0x64, PT ;  /* 0x00000064ba00780c */ /* 0x000fe20003f04270 */
[----:B0-----:R-:W-:Y:S02]  /*86e0*/  @P2 IMAD.MOV.U32 R140, RZ, RZ, R155 ;  /* 0x000000ffff8c2224 */ /* 0x001fe400078e009b */
        /* <DEDUP_REMOVED lines=20> */
[----:B------:R-:W-:Y:S01]  /*8830*/  PRMT R147, RZ, 0x7610, R147 ;  /* 0x00007610ff937816 */ /* 0x000fe20000000093 */
[----:B---3--:R-:W-:Y:S02]  /*8840*/  @P0 IMAD.MOV.U32 R141, RZ, RZ, R152 ;  /* 0x000000ffff8d0224 */ /* 0x008fe400078e0098 */
[----:B------:R-:W3:Y:S04]  /*8850*/  LDL R152, [R1+0xc4] ;  /* 0x0000c40001987983 */ /* 0x000ee80000100800 */
[----:B------:R0:W3:Y:S01]  /*8860*/  @P0 LDG.E.U16 R183, desc[UR18][R140.64] ;  /* 0x000000128cb70981 */ /* 0x0000e2000c1e1500 */
[----:B------:R-:W-:-:S02]  /*8870*/  ISETP.GT.AND P0, PT, R186, 0x67, PT ;  /* 0x00000067ba00780c */ /* 0x000fc40003f04270 */
[----:B------:R-:W-:Y:S01]  /*8880*/  PRMT R145, RZ, 0x7610, R145 ;  /* 0x00007610ff917816 */ /* 0x000fe20000000091 */
[----:B0-----:R-:W-:Y:S01]  /*8890*/  @P1 IMAD.MOV.U32 R140, RZ, RZ, R155 ;  /* 0x000000ffff8c1224 */ /* 0x001fe200078e009b */
[----:B------:R-:W-:Y:S01]  /*88a0*/  PRMT R143, RZ, 0x7610, R143 ;  /* 0x00007610ff8f7816 */ /* 0x000fe2000000008f */
[----:B------:R-:W3:Y:S01]  /*88b0*/  LDL R155, [R1+0x48] ;  /* 0x00004800019b7983 */ /* 0x000ee20000100800 */
[----:B------:R-:W-:-:S03]  /*88c0*/  @P1 IMAD.MOV.U32 R141, RZ, RZ, R156 ;  /* 0x000000ffff8d1224 */ /* 0x000fc600078e009c */
[----:B------:R-:W3:Y:S04]  /*88d0*/  LDL R156, [R1+0x88] ;  /* 0x00008800019c7983 */ /* 0x000ee80000100800 */
[----:B------:R4:W3:Y:S01]  /*88e0*/  @P1 LDG.E.U16 R147, desc[UR18][R140.64] ;  /* 0x000000128c931981 */ /* 0x0008e2000c1e1500 */
[----:B------:R-:W-:Y:S01]  /*88f0*/  ISETP.GT.AND P1, PT, R186, 0x68, PT ;  /* 0x00000068ba00780c */ /* 0x000fe20003f24270 */
[----:B----4-:R-:W-:Y:S02]  /*8900*/  @P2 IMAD.MOV.U32 R140, RZ, RZ, R148 ;  /* 0x000000ffff8c2224 */ /* 0x010fe400078e0094 */
[----:B------:R-:W4:Y:S01]  /*8910*/  LDL R148, [R1+0xc0] ;  /* 0x0000c00001947983 */ /* 0x000f220000100800 */
[----:B------:R-:W-:-:S03]  /*8920*/  @P2 IMAD.MOV.U32 R141, RZ, RZ, R149 ;  /* 0x000000ffff8d2224 */ /* 0x000fc600078e0095 */
[----:B------:R-:W4:Y:S04]  /*8930*/  LDL R149, [R1+0xbc] ;  /* 0x0000bc0001957983 */ /* 0x000f280000100800 */
[----:B------:R0:W4:Y:S02]  /*8940*/  @P2 LDG.E.U16 R145, desc[UR18][R140.64] ;  /* 0x000000128c912981 */ /* 0x000124000c1e1500 */
[----:B0-----:R-:W-:Y:S02]  /*8950*/  @P0 IMAD.MOV.U32 R140, RZ, RZ, R153 ;  /* 0x000000ffff8c0224 */ /* 0x001fe400078e0099 */
[----:B------:R-:W-:Y:S01]  /*8960*/  @P0 IMAD.MOV.U32 R141, RZ, RZ, R154 ;  /* 0x000000ffff8d0224 */ /* 0x000fe200078e009a */
[----:B------:R-:W-:Y:S01]  /*8970*/  PRMT R168, RZ, 0x7610, R168 ;  /* 0x00007610ffa87816 */ /* 0x000fe200000000a8 */
[----:B------:R-:W4:Y:S04]  /*8980*/  LDL R154, [R1+0xb4] ;  /* 0x0000b400019a7983 */ /* 0x000f280000100800 */
[----:B------:R2:W4:Y:S01]  /*8990*/  @P0 LDG.E.U16 R143, desc[UR18][R140.64] ;  /* 0x000000128c8f0981 */ /* 0x000522000c1e1500 */
[----:B------:R-:W-:-:S02]  /*89a0*/  ISETP.GT.AND P2, PT, R186, 0x78, PT ;  /* 0x00000078ba00780c */ /* 0x000fc40003f44270 */
[----:B------:R-:W-:Y:S01]  /*89b0*/  PRMT R167, RZ, 0x7610, R167 ;  /* 0x00007610ffa77816 */ /* 0x000fe200000000a7 */
[----:B------:R-:W4:Y:S01]  /*89c0*/  LDL R153, [R1+0xac] ;  /* 0x0000ac0001997983 */ /* 0x000f220000100800 */
[----:B--2---:R-:W-:-:S03]  /*89d0*/  @P1 IMAD.MOV.U32 R140, RZ, RZ, R125 ;  /* 0x000000ffff8c1224 */ /* 0x004fc600078e007d */
[----:B------:R-:W2:Y:S01]  /*89e0*/  LDL R125, [R1+0xb8] ;  /* 0x0000b800017d7983 */ /* 0x000ea20000100800 */
[C---:B------:R-:W-:Y:S01]  /*89f0*/  ISETP.GT.AND P0, PT, R186.reuse, 0x69, PT ;  /* 0x00000069ba00780c */ /* 0x040fe20003f04270 */
[----:B---3--:R-:W-:Y:S02]  /*8a00*/  @P1 IMAD.MOV.U32 R141, RZ, RZ, R152 ;  /* 0x000000ffff8d1224 */ /* 0x008fe400078e0098 */
[----:B------:R-:W3:Y:S04]  /*8a10*/  LDL R152, [R1+0xb0] ;  /* 0x0000b00001987983 */ /* 0x000ee80000100800 */
[----:B------:R0:W3:Y:S01]  /*8a20*/  @P1 LDG.E.U16 R168, desc[UR18][R140.64] ;  /* 0x000000128ca81981 */ /* 0x0000e2000c1e1500 */
[----:B------:R-:W-:Y:S02]  /*8a30*/  ISETP.GT.AND P1, PT, R186, 0x70, PT ;  /* 0x00000070ba00780c */ /* 0x000fe40003f24270 */
[----:B0-----:R-:W-:-:S02]  /*8a40*/  PRMT R140, RZ, 0x7610, R140 ;  /* 0x00007610ff8c7816 */ /* 0x001fc4000000008c */
[----:B------:R-:W-:-:S04]  /*8a50*/  PRMT R166, RZ, 0x7610, R166 ;  /* 0x00007610ffa67816 */ /* 0x000fc800000000a6 */
[----:B----4-:R0:W4:Y:S01]  /*8a60*/  @P0 LDG.E.U16 R140, desc[UR18][R148.64] ;  /* 0x00000012948c0981 */ /* 0x010122000c1e1500 */
[----:B------:R-:W-:-:S04]  /*8a70*/  ISETP.GT.AND P0, PT, R186, 0x6a, PT ;  /* 0x0000006aba00780c */ /* 0x000fc80003f04270 */
[----:B0-----:R-:W-:Y:S02]  /*8a80*/  @P1 IMAD.MOV.U32 R148, RZ, RZ, R156 ;  /* 0x000000ffff941224 */ /* 0x001fe400078e009c */
[----:B------:R-:W-:Y:S01]  /*8a90*/  @P1 IMAD.MOV.U32 R149, RZ, RZ, R157 ;  /* 0x000000ffff951224 */ /* 0x000fe200078e009d */
[----:B------:R-:W4:Y:S04]  /*8aa0*/  LDL R156, [R1+0xa8] ;  /* 0x0000a800019c7983 */ /* 0x000f280000100800 */
[----:B------:R-:W4:Y:S04]  /*8ab0*/  LDL R157, [R1+0xa4] ;  /* 0x0000a400019d7983 */ /* 0x000f280000100800 */
[----:B------:R0:W4:Y:S02]  /*8ac0*/  @P1 LDG.E.U16 R167, desc[UR18][R148.64] ;  /* 0x0000001294a71981 */ /* 0x000124000c1e1500 */
[----:B0-----:R-:W-:-:S02]  /*8ad0*/  @P2 IMAD.MOV.U32 R148, RZ, RZ, R155 ;  /* 0x000000ffff942224 */ /* 0x001fc400078e009b */
[----:B------:R-:W-:Y:S01]  /*8ae0*/  @P2 IMAD.MOV.U32 R149, RZ, RZ, R158 ;  /* 0x000000ffff952224 */ /* 0x000fe200078e009e */
[----:B------:R-:W4:Y:S04]  /*8af0*/  LDL R155, [R1+0x94] ;  /* 0x00009400019b7983 */ /* 0x000f280000100800 */
[----:B------:R0:W4:Y:S04]  /*8b00*/  @P2 LDG.E.U16 R166, desc[UR18][R148.64] ;  /* 0x0000001294a62981 */ /* 0x000128000c1e1500 */
[----:B------:R-:W4:Y:S01]  /*8b10*/  LDL R158, [R1+0x9c] ;  /* 0x00009c00019e7983 */ /* 0x000f220000100800 */
[----:B0-----:R-:W-:-:S03]  /*8b20*/  @P0 IMAD.MOV.U32 R149, RZ, RZ, R154 ;  /* 0x000000ffff950224 */ /* 0x001fc600078e009a */
[----:B------:R-:W4:Y:S01]  /*8b30*/  LDL R154, [R1+0x98] ;  /* 0x00009800019a7983 */ /* 0x000f220000100800 */
[----:B--2---:R-:W-:-:S03]  /*8b40*/  @P0 IMAD.MOV.U32 R148, RZ, RZ, R125 ;  /* 0x000000ffff940224 */ /* 0x004fc600078e007d */
[----:B------:R-:W2:Y:S01]  /*8b50*/  LDL R125, [R1+0xa0] ;  /* 0x0000a000017d7983 */ /* 0x000ea20000100800 */
[----:B------:R-:W-:Y:S02]  /*8b60*/  PRMT R151, RZ, 0x7610, R151 ;  /* 0x00007610ff977816 */ /* 0x000fe40000000097 */
[----:B------:R-:W-:-:S04]  /*8b70*/  ISETP.GT.AND P1, PT, R186, 0x6b, PT ;  /* 0x0000006bba00780c */ /* 0x000fc80003f24270 */
[----:B------:R0:W2:Y:S01]  /*8b80*/  @P0 LDG.E.U16 R151, desc[UR18][R148.64] ;  /* 0x0000001294970981 */ /* 0x0000a2000c1e1500 */
[----:B------:R-:W-:Y:S02]  /*8b90*/  ISETP.GT.AND P0, PT, R186, 0x6c, PT ;  /* 0x0000006cba00780c */ /* 0x000fe40003f04270 */
[----:B0-----:R-:W-:Y:S02]  /*8ba0*/  PRMT R149, RZ, 0x7610, R149 ;  /* 0x00007610ff957816 */ /* 0x001fe40000000095 */
[----:B------:R-:W-:-:S04]  /*8bb0*/  PRMT R148, RZ, 0x7610, R148 ;  /* 0x00007610ff947816 */ /* 0x000fc80000000094 */
[----:B---3--:R4:W3:Y:S01]  /*8bc0*/  @P1 LDG.E.U16 R149, desc[UR18][R152.64] ;  /* 0x0000001298951981 */ /* 0x0088e2000c1e1500 */
[----:B------:R-:W-:Y:S02]  /*8bd0*/  ISETP.GT.AND P1, PT, R186, 0x6d, PT ;  /* 0x0000006dba00780c */ /* 0x000fe40003f24270 */
[----:B------:R-:W-:Y:S02]  /*8be0*/  PRMT R146, RZ, 0x7610, R146 ;  /* 0x00007610ff927816 */ /* 0x000fe40000000092 */
[----:B------:R-:W-:Y:S01]  /*8bf0*/  PRMT R144, RZ, 0x7610, R144 ;  /* 0x00007610ff907816 */ /* 0x000fe20000000090 */
[----:B----4-:R-:W-:Y:S02]  /*8c00*/  @P0 IMAD.MOV.U32 R152, RZ, RZ, R156 ;  /* 0x000000ffff980224 */ /* 0x010fe400078e009c */
[----:B------:R-:W4:Y:S01]  /*8c10*/  LDL R156, [R1+0x80] ;  /* 0x00008000019c7983 */ /* 0x000f220000100800 */
[----:B------:R-:W-:-:S03]  /*8c20*/  @P0 IMAD.MOV.U32 R153, RZ, RZ, R157 ;  /* 0x000000ffff990224 */ /* 0x000fc600078e009d */
[----:B------:R-:W3:Y:S04]  /*8c30*/  LDL R157, [R1+0x7c] ;  /* 0x00007c00019d7983 */ /* 0x000ee80000100800 */
[----:B------:R0:W3:Y:S01]  /*8c40*/  @P0 LDG.E.U16 R148, desc[UR18][R152.64] ;  /* 0x0000001298940981 */ /* 0x0000e2000c1e1500 */
[----:B------:R-:W-:Y:S01]  /*8c50*/  ISETP.GT.AND P0, PT, R186, 0x6e, PT ;  /* 0x0000006eba00780c */ /* 0x000fe20003f04270 */
[----:B0-----:R-:W-:Y:S02]  /*8c60*/  @P1 IMAD.MOV.U32 R153, RZ, RZ, R158 ;  /* 0x000000ffff991224 */ /* 0x001fe400078e009e */
[----:B------:R-:W3:Y:S01]  /*8c70*/  LDL R158, [R1+0x74] ;  /* 0x00007400019e7983 */ /* 0x000ee20000100800 */
[----:B--2---:R-:W-:-:S03]  /*8c80*/  @P1 IMAD.MOV.U32 R152, RZ, RZ, R125 ;  /* 0x000000ffff981224 */ /* 0x004fc600078e007d */
[----:B------:R-:W2:Y:S04]  /*8c90*/  LDL R125, [R1+0x78] ;  /* 0x00007800017d7983 */ /* 0x000ea80000100800 */
[----:B------:R0:W2:Y:S02]  /*8ca0*/  @P1 LDG.E.U16 R146, desc[UR18][R152.64] ;  /* 0x0000001298921981 */ /* 0x0000a4000c1e1500 */
[----:B0-----:R-:W-:Y:S02]  /*8cb0*/  @P0 IMAD.MOV.U32 R152, RZ, RZ, R154 ;  /* 0x000000ffff980224 */ /* 0x001fe400078e009a */
[----:B------:R-:W-:Y:S01]  /*8cc0*/  @P0 IMAD.MOV.U32 R153, RZ, RZ, R155 ;  /* 0x000000ffff990224 */ /* 0x000fe200078e009b */
[----:B------:R-:W2:Y:S04]  /*8cd0*/  LDL R154, [R1+0x70] ;  /* 0x00007000019a7983 */ /* 0x000ea80000100800 */
[----:B------:R0:W2:Y:S04]  /*8ce0*/  @P0 LDG.E.U16 R144, desc[UR18][R152.64] ;  /* 0x0000001298900981 */ /* 0x0000a8000c1e1500 */
[----:B------:R-:W2:Y:S04]  /*8cf0*/  LDL R155, [R1+0x6c] ;  /* 0x00006c00019b7983 */ /* 0x000ea80000100800 */
[----:B------:R-:W4:Y:S01]  /*8d00*/  LDL R153, [R1+0x8c] ;  /* 0x00008c0001997983 */ /* 0x000f220000100800 */
[----:B------:R-:W-:-:S02]  /*8d10*/  ISETP.GT.AND P1, PT, R186, 0x6f, PT ;  /* 0x0000006fba00780c */ /* 0x000fc40003f24270 */
[----:B------:R-:W-:Y:S02]  /*8d20*/  ISETP.GT.AND P0, PT, R186, 0x71, PT ;  /* 0x00000071ba00780c */ /* 0x000fe40003f04270 */
[----:B------:R-:W-:-:S09]  /*8d30*/  PRMT R142, RZ, 0x7610, R142 ;  /* 0x00007610ff8e7816 */ /* 0x000fd2000000008e */
[----:B0-----:R-:W-:Y:S01]  /*8d40*/  @P1 IMAD.MOV.U32 R152, RZ, RZ, R159 ;  /* 0x000000ffff981224 */ /* 0x001fe200078e009f */
[----:B------:R-:W-:Y:S01]  /*8d50*/  PRMT R141, RZ, 0x7610, R141 ;  /* 0x00007610ff8d7816 */ /* 0x000fe2000000008d */
[----:B------:R-:W2:Y:S01]  /*8d60*/  LDL R159, [R1+0x4c] ;  /* 0x00004c00019f7983 */ /* 0x000ea20000100800 */
[----:B------:R-:W-:-:S03]  /*8d70*/  PRMT R150, RZ, 0x7610, R150 ;  /* 0x00007610ff967816 */ /* 0x000fc60000000096 */
[----:B----4-:R0:W4:Y:S01]  /*8d80*/  @P1 LDG.E.U16 R142, desc[UR18][R152.64] ;  /* 0x00000012988e1981 */ /* 0x010122000c1e1500 */
[C---:B------:R-:W-:Y:S01]  /*8d90*/  ISETP.GT.AND P1, PT, R186.reuse, 0x72, PT ;  /* 0x00000072ba00780c */ /* 0x040fe20003f24270 */
[----:B0-----:R-:W-:Y:S02]  /*8da0*/  @P0 IMAD.MOV.U32 R152, RZ, RZ, R156 ;  /* 0x000000ffff980224 */ /* 0x001fe400078e009c */
[----:B---3--:R-:W-:Y:S01]  /*8db0*/  @P0 IMAD.MOV.U32 R153, RZ, RZ, R157 ;  /* 0x000000ffff990224 */ /* 0x008fe200078e009d */
[----:B------:R-:W3:Y:S04]  /*8dc0*/  LDL R156, [R1+0x60] ;  /* 0x00006000019c7983 */ /* 0x000ee80000100800 */
[----:B------:R2:W4:Y:S01]  /*8dd0*/  @P0 LDG.E.U16 R141, desc[UR18][R152.64] ;  /* 0x00000012988d0981 */ /* 0x000522000c1e1500 */
[----:B------:R-:W-:-:S03]  /*8de0*/  ISETP.GT.AND P0, PT, R186, 0x73, PT ;  /* 0x00000073ba00780c */ /* 0x000fc60003f04270 */
[----:B------:R-:W3:Y:S01]  /*8df0*/  LDL R157, [R1+0x5c] ;  /* 0x00005c00019d7983 */ /* 0x000ee20000100800 */
[----:B--2---:R-:W-:Y:S02]  /*8e00*/  @P1 IMAD.MOV.U32 R152, RZ, RZ, R125 ;  /* 0x000000ffff981224 */ /* 0x004fe400078e007d */
[----:B------:R-:W-:Y:S01]  /*8e10*/  @P1 IMAD.MOV.U32 R153, RZ, RZ, R158 ;  /* 0x000000ffff991224 */ /* 0x000fe200078e009e */
[----:B------:R-:W2:Y:S04]  /*8e20*/  LDL R125, [R1+0x58] ;  /* 0x00005800017d7983 */ /* 0x000ea80000100800 */
[----:B------:R0:W4:Y:S04]  /*8e30*/  @P1 LDG.E.U16 R150, desc[UR18][R152.64] ;  /* 0x0000001298961981 */ /* 0x000128000c1e1500 */
[----:B------:R-:W4:Y:S01]  /*8e40*/  LDL R158, [R1+0x50] ;  /* 0x00005000019e7983 */ /* 0x000f220000100800 */
[----:B0-----:R-:W-:-:S06]  /*8e50*/  PRMT R152, RZ, 0x7610, R152 ;  /* 0x00007610ff987816 */ /* 0x001fcc0000000098 */
[----:B------:R0:W4:Y:S04]  /*8e60*/  @P0 LDG.E.U16 R152, desc[UR18][R154.64] ;  /* 0x000000129a980981 */ /* 0x000128000c1e1500 */
[----:B------:R-:W0:Y:S04]  /*8e70*/  LDL R154, [R1+0x64] ;  /* 0x00006400019a7983 */ /* 0x000e280000100800 */
[----:B------:R-:W0:Y:S01]  /*8e80*/  LDL R155, [R1+0x68] ;  /* 0x00006800019b7983 */ /* 0x000e220000100800 */
[C---:B------:R-:W-:Y:S02]  /*8e90*/  ISETP.GT.AND P1, PT, R186.reuse, 0x74, PT ;  /* 0x00000074ba00780c */ /* 0x040fe40003f24270 */
[----:B------:R-:W-:-:S02]  /*8ea0*/  ISETP.GT.AND P0, PT, R186, 0x75, PT ;  /* 0x00000075ba00780c */ /* 0x000fc40003f04270 */
[----:B------:R-:W-:-:S09]  /*8eb0*/  PRMT R153, RZ, 0x7610, R153 ;  /* 0x00007610ff997816 */ /* 0x000fd20000000099 */
[----:B0-----:R-:W-:-:S04]  /*8ec0*/  @P1 LOP3.LUT R155, R155, R154, RZ, 0x3c, !PT ;  /* 0x0000009a9b9b1212 */ /* 0x001fc800078e3cff */
[----:B------:R-:W-:-:S04]  /*8ed0*/  @P1 LOP3.LUT R154, R155, R154, RZ, 0x3c, !PT ;  /* 0x0000009a9b9a1212 */ /* 0x000fc800078e3cff */
[----:B------:R-:W-:-:S05]  /*8ee0*/  @P1 LOP3.LUT R155, R155, R154, RZ, 0x3c, !PT ;  /* 0x0000009a9b9b1212 */ /* 0x000fca00078e3cff */
[----:B------:R0:W4:Y:S02]  /*8ef0*/  @P1 LDG.E.U16 R153, desc[UR18][R154.64] ;  /* 0x000000129a991981 */ /* 0x000124000c1e1500 */
[----:B0-----:R-:W-:-:S06]  /*8f00*/  PRMT R154, RZ, 0x7610, R154 ;  /* 0x00007610ff9a7816 */ /* 0x001fcc000000009a */
[----:B---3--:R2:W3:Y:S04]  /*8f10*/  @P0 LDG.E.U16 R154, desc[UR18][R156.64] ;  /* 0x000000129c9a0981 */ /* 0x0084e8000c1e1500 */
[----:B------:R-:W4:Y:S01]  /*8f20*/  LDL R157, [R1+0x54] ;  /* 0x00005400019d7983 */ /* 0x000f220000100800 */
[C---:B------:R-:W-:Y:S02]  /*8f30*/  ISETP.GT.AND P1, PT, R186.reuse, 0x76, PT ;  /* 0x00000076ba00780c */ /* 0x040fe40003f24270 */
[----:B------:R-:W-:Y:S02]  /*8f40*/  ISETP.GT.AND P0, PT, R186, 0x77, PT ;  /* 0x00000077ba00780c */ /* 0x000fe40003f04270 */
[----:B------:R-:W-:-:S09]  /*8f50*/  PRMT R155, RZ, 0x7610, R155 ;  /* 0x00007610ff9b7816 */ /* 0x000fd2000000009b */
[----:B--2---:R-:W-:Y:S01]  /*8f60*/  @P1 IMAD.MOV.U32 R156, RZ, RZ, R125 ;  /* 0x000000ffff9c1224 */ /* 0x004fe200078e007d */
[----:B------:R-:W-:Y:S01]  /*8f70*/  PRMT R160, RZ, 0x7610, R160 ;  /* 0x00007610ffa07816 */ /* 0x000fe200000000a0 */
[----:B------:R-:W2:Y:S04]  /*8f80*/  LDL R125, [R1+0x4] ;  /* 0x00000400017d7983 */ /* 0x000ea80000100800 */
[----:B----4-:R0:W4:Y:S02]  /*8f90*/  @P1 LDG.E.U16 R155, desc[UR18][R156.64] ;  /* 0x000000129c9b1981 */ /* 0x010124000c1e1500 */
[----:B0-----:R-:W-:-:S06]  /*8fa0*/  PRMT R156, RZ, 0x7610, R156 ;  /* 0x00007610ff9c7816 */ /* 0x001fcc000000009c */
[----:B------:R0:W4:Y:S04]  /*8fb0*/  @P0 LDG.E.U16 R156, desc[UR18][R158.64] ;  /* 0x000000129e9c0981 */ /* 0x000128000c1e1500 */
[----:B------:R-:W0:Y:S04]  /*8fc0*/  LDL R158, [R1+0x2c] ;  /* 0x00002c00019e7983 */ /* 0x000e280000100800 */
[----:B------:R-:W0:Y:S01]  /*8fd0*/  LDL R159, [R1+0x30] ;  /* 0x00003000019f7983 */ /* 0x000e220000100800 */
[----:B------:R-:W-:Y:S02]  /*8fe0*/  ISETP.GT.AND P1, PT, R186, 0x79, PT ;  /* 0x00000079ba00780c */ /* 0x000fe40003f24270 */
[----:B------:R-:W-:-:S11]  /*8ff0*/  PRMT R157, RZ, 0x7610, R157 ;  /* 0x00007610ff9d7816 */ /* 0x000fd6000000009d */
[----:B0-----:R-:W-:-:S04]  /*9000*/  @P1 LOP3.LUT R159, R159, R158, RZ, 0x3c, !PT ;  /* 0x0000009e9f9f1212 */ /* 0x001fc800078e3cff */
[----:B------:R-:W-:-:S04]  /*9010*/  @P1 LOP3.LUT R158, R159, R158, RZ, 0x3c, !PT ;  /* 0x0000009e9f9e1212 */ /* 0x000fc800078e3cff */
[----:B------:R-:W-:-:S05]  /*9020*/  @P1 LOP3.LUT R159, R159, R158, RZ, 0x3c, !PT ;  /* 0x0000009e9f9f1212 */ /* 0x000fca00078e3cff */
[----:B------:R0:W3:Y:S04]  /*9030*/  @P1 LDG.E.U16 R157, desc[UR18][R158.64] ;  /* 0x000000129e9d1981 */ /* 0x0000e8000c1e1500 */
[----:B------:R-:W0:Y:S04]  /*9040*/  LDL R158, [R1+0x18] ;  /* 0x00001800019e7983 */ /* 0x000e280000100800 */
[----:B------:R-:W0:Y:S01]  /*9050*/  LDL R159, [R1+0x1c] ;  /* 0x00001c00019f7983 */ /* 0x000e220000100800 */
[----:B------:R-:W-:-:S13]  /*9060*/  ISETP.GT.AND P0, PT, R186, 0x7a, PT ;  /* 0x0000007aba00780c */ /* 0x000fda0003f04270 */
[----:B0-----:R-:W-:-:S04]  /*9070*/  @P0 LOP3.LUT R159, R159, R158, RZ, 0x3c, !PT ;  /* 0x0000009e9f9f0212 */ /* 0x001fc800078e3cff */
[----:B------:R-:W-:-:S04]  /*9080*/  @P0 LOP3.LUT R158, R159, R158, RZ, 0x3c, !PT ;  /* 0x0000009e9f9e0212 */ /* 0x000fc800078e3cff */
[----:B------:R-:W-:-:S05]  /*9090*/  @P0 LOP3.LUT R159, R159, R158, RZ, 0x3c, !PT ;  /* 0x0000009e9f9f0212 */ /* 0x000fca00078e3cff */
[----:B------:R0:W4:Y:S04]  /*90a0*/  @P0 LDG.E.U16 R160, desc[UR18][R158.64] ;  /* 0x000000129ea00981 */ /* 0x000128000c1e1500 */
[----:B------:R-:W0:Y:S04]  /*90b0*/  LDL R158, [R1+0x8] ;  /* 0x00000800019e7983 */ /* 0x000e280000100800 */
[----:B------:R-:W0:Y:S01]  /*90c0*/  LDL R159, [R1+0xc] ;  /* 0x00000c00019f7983 */ /* 0x000e220000100800 */
[C---:B------:R-:W-:Y:S02]  /*90d0*/  ISETP.GT.AND P1, PT, R186.reuse, 0x7b, PT ;  /* 0x0000007bba00780c */ /* 0x040fe40003f24270 */
[----:B------:R-:W-:-:S02]  /*90e0*/  ISETP.GT.AND P0, PT, R186, 0x7c, PT ;  /* 0x0000007cba00780c */ /* 0x000fc40003f04270 */
[----:B------:R-:W-:Y:S02]  /*90f0*/  PRMT R161, RZ, 0x7610, R161 ;  /* 0x00007610ffa17816 */ /* 0x000fe400000000a1 */
[----:B------:R-:W-:Y:S02]  /*9100*/  PRMT R182, RZ, 0x7610, R182 ;  /* 0x00007610ffb67816 */ /* 0x000fe400000000b6 */
[----:B------:R-:W-:Y:S02]  /*9110*/  PRMT R184, RZ, 0x7610, R184 ;  /* 0x00007610ffb87816 */ /* 0x000fe400000000b8 */
[----:B------:R-:W-:Y:S02]  /*9120*/  ISETP.GT.AND P2, PT, R186, 0x7e, PT ;  /* 0x0000007eba00780c */ /* 0x000fe40003f44270 */
[----:B------:R-:W-:Y:S02]  /*9130*/  PRMT R188, RZ, 0x7610, R188 ;  /* 0x00007610ffbc7816 */ /* 0x000fe400000000bc */
[----:B------:R-:W-:-:S02]  /*9140*/  PRMT R190, RZ, 0x7610, R190 ;  /* 0x00007610ffbe7816 */ /* 0x000fc400000000be */
[----:B------:R-:W-:Y:S02]  /*9150*/  PRMT R192, RZ, 0x7610, R192 ;  /* 0x00007610ffc07816 */ /* 0x000fe400000000c0 */
[----:B------:R-:W-:Y:S02]  /*9160*/  PRMT R194, RZ, 0x7610, R194 ;  /* 0x00007610ffc27816 */ /* 0x000fe400000000c2 */
[----:B------:R-:W-:Y:S02]  /*9170*/  PRMT R196, RZ, 0x7610, R196 ;  /* 0x00007610ffc47816 */ /* 0x000fe400000000c4 */
[----:B------:R-:W-:Y:S02]  /*9180*/  PRMT R198, RZ, 0x7610, R198 ;  /* 0x00007610ffc67816 */ /* 0x000fe400000000c6 */
[----:B------:R-:W-:Y:S02]  /*9190*/  PRMT R200, RZ, 0x7610, R200 ;  /* 0x00007610ffc87816 */ /* 0x000fe400000000c8 */
[----:B------:R-:W-:-:S02]  /*91a0*/  PRMT R202, RZ, 0x7610, R202 ;  /* 0x00007610ffca7816 */ /* 0x000fc400000000ca */
[----:B------:R-:W-:Y:S02]  /*91b0*/  PRMT R204, RZ, 0x7610, R204 ;  /* 0x00007610ffcc7816 */ /* 0x000fe400000000cc */
[----:B0-----:R-:W-:-:S04]  /*91c0*/  @P1 LOP3.LUT R159, R159, R158, RZ, 0x3c, !PT ;  /* 0x0000009e9f9f1212 */ /* 0x001fc800078e3cff */
[----:B------:R-:W-:-:S04]  /*91d0*/  @P1 LOP3.LUT R158, R159, R158, RZ, 0x3c, !PT ;  /* 0x0000009e9f9e1212 */ /* 0x000fc800078e3cff */
[----:B------:R-:W-:-:S05]  /*91e0*/  @P1 LOP3.LUT R159, R159, R158, RZ, 0x3c, !PT ;  /* 0x0000009e9f9f1212 */ /* 0x000fca00078e3cff */
[----:B------:R2:W4:Y:S02]  /*91f0*/  @P1 LDG.E.U16 R161, desc[UR18][R158.64] ;  /* 0x000000129ea11981 */ /* 0x000524000c1e1500 */
[----:B--2---:R-:W-:Y:S02]  /*9200*/  @P0 IMAD.MOV.U32 R158, RZ, RZ, R125 ;  /* 0x000000ffff9e0224 */ /* 0x004fe400078e007d */
[----:B------:R-:W0:Y:S01]  /*9210*/  S2R R125, SR_TID.X ;  /* 0x00000000007d7919 */ /* 0x000e220000002100 */
[----:B------:R-:W-:Y:S01]  /*9220*/  ISETP.GT.AND P1, PT, R186, 0x7d, PT ;  /* 0x0000007dba00780c */ /* 0x000fe20003f24270 */
[----:B------:R-:W-:-:S05]  /*9230*/  @P0 IMAD.MOV.U32 R159, RZ, RZ, R0 ;  /* 0x000000ffff9f0224 */ /* 0x000fca00078e0000 */
[----:B------:R1:W2:Y:S07]  /*9240*/  @P0 LDG.E.U16 R182, desc[UR18][R158.64] ;  /* 0x000000129eb60981 */ /* 0x0002ae000c1e1500 */
[----:B-1----:R-:W-:Y:S02]  /*9250*/  @P1 IMAD.MOV.U32 R158, RZ, RZ, R242 ;  /* 0x000000ffff9e1224 */ /* 0x002fe400078e00f2 */
[----:B------:R-:W-:-:S05]  /*9260*/  @P1 IMAD.MOV.U32 R159, RZ, RZ, R234 ;  /* 0x000000ffff9f1224 */ /* 0x000fca00078e00ea */
[----:B------:R1:W2:Y:S01]  /*9270*/  @P1 LDG.E.U16 R184, desc[UR18][R158.64] ;  /* 0x000000129eb81981 */ /* 0x0002a2000c1e1500 */
[----:B------:R-:W-:Y:S02]  /*9280*/  ISETP.GT.AND P1, PT, R186, 0x7f, PT ;  /* 0x0000007fba00780c */ /* 0x000fe40003f24270 */
[----:B0-----:R-:W-:Y:S01]  /*9290*/  LOP3.LUT R125, R125, 0x7f, RZ, 0xc0, !PT ;  /* 0x0000007f7d7d7812 */ /* 0x001fe200078ec0ff */
[----:B-1----:R-:W-:-:S03]  /*92a0*/  @P2 IMAD.MOV.U32 R158, RZ, RZ, R227 ;  /* 0x000000ffff9e2224 */ /* 0x002fc600078e00e3 */
[----:B------:R-:W-:Y:S01]  /*92b0*/  ISETP.GE.AND P0, PT, R125, R186, PT ;  /* 0x000000ba7d00720c */ /* 0x000fe20003f06270 */
[----:B------:R-:W-:Y:S01]  /*92c0*/  @P2 IMAD.MOV.U32 R159, RZ, RZ, R217 ;  /* 0x000000ffff9f2224 */ /* 0x000fe200078e00d9 */
[----:B------:R-:W-:-:S06]  /*92d0*/  PRMT R186, RZ, 0x7610, R186 ;  /* 0x00007610ffba7816 */ /* 0x000fcc00000000ba */
[----:B------:R0:W2:Y:S02]  /*92e0*/  @P2 LDG.E.U16 R186, desc[UR18][R158.64] ;  /* 0x000000129eba2981 */ /* 0x0000a4000c1e1500 */
[----:B0-----:R-:W-:Y:S02]  /*92f0*/  @P1 IMAD.MOV.U32 R158, RZ, RZ, R209 ;  /* 0x000000ffff9e1224 */ /* 0x001fe400078e00d1 */
[----:B------:R-:W-:-:S05]  /*9300*/  @P1 IMAD.MOV.U32 R159, RZ, RZ, R199 ;  /* 0x000000ffff9f1224 */ /* 0x000fca00078e00c7 */
[----:B------:R0:W2:Y:S01]  /*9310*/  @P1 LDG.E.U16 R188, desc[UR18][R158.64] ;  /* 0x000000129ebc1981 */ /* 0x0000a2000c1e1500 */
[----:B------:R-:W-:Y:S01]  /*9320*/  BAR.SYNC.DEFER_BLOCKING 0x0 ;  /* 0x0000000000007b1d */ /* 0x000fe20000010000 */
[----:B0-----:R-:W-:Y:S02]  /*9330*/  @!P0 IMAD.MOV.U32 R158, RZ, RZ, R137 ;  /* 0x000000ffff9e8224 */ /* 0x001fe400078e0089 */
[----:B------:R-:W-:-:S05]  /*9340*/  @!P0 IMAD.MOV.U32 R159, RZ, RZ, R112 ;  /* 0x000000ffff9f8224 */ /* 0x000fca00078e0070 */
[----:B------:R0:W2:Y:S02]  /*9350*/  @!P0 LDG.E.U16 R190, desc[UR18][R158.64] ;  /* 0x000000129ebe8981 */ /* 0x0000a4000c1e1500 */
        /* <DEDUP_REMOVED lines=17> */
[----:B------:R0:W2:Y:S04]  /*9470*/  @!P0 LDG.E.U16 R202, desc[UR18][R158.64] ;  /* 0x000000129eca8981 */ /* 0x0000a8000c1e1500 */
[----:B------:R1:W-:Y:S01]  /*9480*/  STS.U16 [R2+UR16], R181 ;  /* 0x000000b502007988 */ /* 0x0003e20008000410 */
[----:B0-----:R-:W-:Y:S02]  /*9490*/  @!P0 IMAD.MOV.U32 R158, RZ, RZ, R123 ;  /* 0x000000ffff9e8224 */ /* 0x001fe400078e007b */
[----:B------:R-:W-:Y:S01]  /*94a0*/  @!P0 IMAD.MOV.U32 R159, RZ, RZ, R98 ;  /* 0x000000ffff9f8224 */ /* 0x000fe200078e0062 */
[----:B-1----:R-:W-:-:S04]  /*94b0*/  PRMT R181, RZ, 0x7610, R181 ;  /* 0x00007610ffb57816 */ /* 0x002fc800000000b5 */
[----:B------:R0:W2:Y:S04]  /*94c0*/  @!P0 LDG.E.U16 R204, desc[UR18][R158.64] ;  /* 0x000000129ecc8981 */ /* 0x0000a8000c1e1500 */
[----:B------:R1:W-:Y:S01]  /*94d0*/  STS.U16 [R2+UR16+0x400], R180 ;  /* 0x000400b402007988 */ /* 0x0003e20008000410 */
        /* <DEDUP_REMOVED lines=68> */
[----:B------:R0:W2:Y:S01]  /*9920*/  @!P0 LDG.E.U16 R168, desc[UR18][R158.64] ;  /* 0x000000129ea88981 */ /* 0x0000a2000c1e1500 */
[----:B------:R-:W-:-:S03]  /*9930*/  LOP3.LUT R125, R2, 0x10, RZ, 0x3c, !PT ;  /* 0x00000010027d7812 */ /* 0x000fc600078e3cff */
        /* <DEDUP_REMOVED lines=44> */
[----:B------:R0:W2:Y:S02]  /*9c00*/  @!P0 LDG.E.U16 R245, desc[UR18][R158.64] ;  /* 0x000000129ef58981 */ /* 0x0000a4000c1e1500 */
[----:B0-----:R-:W-:Y:S02]  /*9c10*/  @!P0 IMAD.MOV.U32 R158, RZ, RZ, R21 ;  /* 0x000000ffff9e8224 */ /* 0x001fe400078e0015 */
[----:B------:R-:W-:Y:S01]  /*9c20*/  @!P0 IMAD.MOV.U32 R159, RZ, RZ, R11 ;  /* 0x000000ffff9f8224 */ /* 0x000fe200078e000b */
[----:B------:R0:W-:Y:S04]  /*9c30*/  STS.U16 [R125+UR16+0x2080], R229 ;  /* 0x002080e57d007988 */ /* 0x0001e80008000410 */
[----:B------:R1:W2:Y:S04]  /*9c40*/  @!P0 LDG.E.U16 R235, desc[UR18][R158.64] ;  /* 0x000000129eeb8981 */ /* 0x0002a8000c1e1500 */
[----:B------:R3:W-:Y:S04]  /*9c50*/  STS.U16 [R125+UR16+0x2480], R221 ;  /* 0x002480dd7d007988 */ /* 0x0007e80008000410 */
[----:B------:R-:W4:Y:S04]  /*9c60*/  LDL.LU R159, [R1+0x14] ;  /* 0x00001400019f7983 */ /* 0x000f280000300800 */
[----:B------:R-:W2:Y:S04]  /*9c70*/  LDL.LU R158, [R1+0x10] ;  /* 0x00001000019e7983 */ /* 0x000ea80000300800 */
[----:B0-----:R-:W2:Y:S04]  /*9c80*/  LDL.LU R229, [R1+0x24] ;  /* 0x0000240001e57983 */ /* 0x001ea80000300800 */
[----:B---3--:R-:W3:Y:S04]  /*9c90*/  LDL.LU R221, [R1+0x28] ;  /* 0x0000280001dd7983 */ /* 0x008ee80000300800 */
[----:B------:R0:W-:Y:S04]  /*9ca0*/  STS.U16 [R125+UR16+0x2880], R213 ;  /* 0x002880d57d007988 */ /* 0x0001e80008000410 */
[----:B------:R1:W-:Y:S04]  /*9cb0*/  STS.U16 [R125+UR16+0x2c80], R205 ;  /* 0x002c80cd7d007988 */ /* 0x0003e80008000410 */
[----:B------:R1:W-:Y:S04]  /*9cc0*/  STS.U16 [R125+UR16+0x3080], R189 ;  /* 0x003080bd7d007988 */ /* 0x0003e80008000410 */
[----:B0-----:R-:W4:Y:S04]  /*9cd0*/  LDL.LU R213, [R1+0x40] ;  /* 0x0000400001d57983 */ /* 0x001f280000300800 */
[----:B-1----:R-:W2:Y:S04]  /*9ce0*/  LDL.LU R205, [R1+0x3c] ;  /* 0x00003c0001cd7983 */ /* 0x002ea80000300800 */
[----:B------:R-:W2:Y:S04]  /*9cf0*/  LDL.LU R189, [R1+0x414] ;  /* 0x0004140001bd7983 */ /* 0x000ea80000300800 */
[----:B------:R0:W-:Y:S04]  /*9d00*/  STS.U16 [R125+UR16+0x3480], R140 ;  /* 0x0034808c7d007988 */ /* 0x0001e80008000410 */
[----:B0-----:R-:W3:Y:S04]  /*9d10*/  LDL.LU R140, [R1+0x418] ;  /* 0x00041800018c7983 */ /* 0x001ee80000300800 */
[----:B------:R0:W-:Y:S04]  /*9d20*/  STS.U16 [R125+UR16+0x3880], R141 ;  /* 0x0038808d7d007988 */ /* 0x0001e80008000410 */
[----:B------:R1:W-:Y:S01]  /*9d30*/  STS.U16 [R125+UR16+0x3c80], R157 ;  /* 0x003c809d7d007988 */ /* 0x0003e20008000410 */
[----:B0-----:R-:W-:-:S03]  /*9d40*/  LOP3.LUT R141, R2, 0x20, RZ, 0x3c, !PT ;  /* 0x00000020028d7812 */ /* 0x001fc600078e3cff */
[----:B-1----:R-:W2:Y:S04]  /*9d50*/  LDL.LU R125, [R1+0x490] ;  /* 0x00049000017d7983 */ /* 0x002ea80000300800 */
[----:B---3--:R-:W-:Y:S04]  /*9d60*/  STS.U16 [R141+UR16+0x100], R140 ;  /* 0x0001008c8d007988 */ /* 0x008fe80008000410 */
[----:B----4-:R-:W-:Y:S04]  /*9d70*/  STS.U16 [R141+UR16+0x500], R213 ;  /* 0x000500d58d007988 */ /* 0x010fe80008000410 */
[----:B------:R-:W-:Y:S04]  /*9d80*/  STS.U16 [R141+UR16+0x900], R221 ;  /* 0x000900dd8d007988 */ /* 0x000fe80008000410 */
[----:B------:R-:W-:Y:S04]  /*9d90*/  STS.U16 [R141+UR16+0xd00], R159 ;  /* 0x000d009f8d007988 */ /* 0x000fe80008000410 */
[----:B------:R0:W-:Y:S04]  /*9da0*/  STS.U16 [R141+UR16+0x1100], R130 ;  /* 0x001100828d007988 */ /* 0x0001e80008000410 */
[----:B------:R1:W-:Y:S04]  /*9db0*/  STS.U16 [R141+UR16+0x1500], R129 ;  /* 0x001500818d007988 */ /* 0x0003e80008000410 */
[----:B0-----:R-:W3:Y:S04]  /*9dc0*/  LDL.LU R130, [R1+0x48c] ;  /* 0x00048c0001827983 */ /* 0x001ee80000300800 */
[----:B-1----:R-:W4:Y:S04]  /*9dd0*/  LDL.LU R129, [R1+0x488] ;  /* 0x0004880001817983 */ /* 0x002f280000300800 */
[----:B------:R-:W3:Y:S04]  /*9de0*/  LDL.LU R213, [R1+0x410] ;  /* 0x0004100001d57983 */ /* 0x000ee80000300800 */
[----:B------:R-:W4:Y:S04]  /*9df0*/  LDL.LU R221, [R1+0x38] ;  /* 0x0000380001dd7983 */ /* 0x000f280000300800 */
[----:B------:R-:W4:Y:S04]  /*9e00*/  LDL.LU R159, [R1+0x20] ;  /* 0x00002000019f7983 */ /* 0x000f280000300800 */
[----:B------:R-:W-:Y:S04]  /*9e10*/  STS.U16 [R141+UR16+0x1900], R244 ;  /* 0x001900f48d007988 */ /* 0x000fe80008000410 */
[----:B------:R-:W-:Y:S01]  /*9e20*/  STS.U16 [R141+UR16+0x1d00], R237 ;  /* 0x001d00ed8d007988 */ /* 0x000fe20008000410 */
[----:B------:R-:W-:-:S03]  /*9e30*/  LOP3.LUT R140, R2, 0x30, RZ, 0x3c, !PT ;  /* 0x00000030028c7812 */ /* 0x000fc600078e3cff */
[----:B------:R-:W-:Y:S04]  /*9e40*/  STS.U16 [R141+UR16+0x2100], R228 ;  /* 0x002100e48d007988 */ /* 0x000fe80008000410 */
[----:B------:R-:W-:Y:S04]  /*9e50*/  STS.U16 [R141+UR16+0x2500], R220 ;  /* 0x002500dc8d007988 */ /* 0x000fe80008000410 */
[----:B------:R-:W-:Y:S04]  /*9e60*/  STS.U16 [R141+UR16+0x2900], R212 ;  /* 0x002900d48d007988 */ /* 0x000fe80008000410 */
[----:B------:R-:W-:Y:S04]  /*9e70*/  STS.U16 [R141+UR16+0x2d00], R203 ;  /* 0x002d00cb8d007988 */ /* 0x000fe80008000410 */
[----:B------:R-:W-:Y:S04]  /*9e80*/  STS.U16 [R141+UR16+0x3100], R187 ;  /* 0x003100bb8d007988 */ /* 0x000fe80008000410 */
[----:B------:R-:W-:Y:S04]  /*9e90*/  STS.U16 [R141+UR16+0x3500], R151 ;  /* 0x003500978d007988 */ /* 0x000fe80008000410 */
[----:B------:R-:W-:Y:S04]  /*9ea0*/  STS.U16 [R141+UR16+0x3900], R150 ;  /* 0x003900968d007988 */ /* 0x000fe80008000410 */
[----:B------:R0:W-:Y:S04]  /*9eb0*/  STS.U16 [R141+UR16+0x3d00], R160 ;  /* 0x003d00a08d007988 */ /* 0x0001e80008000410 */
[----:B--2---:R-:W-:Y:S04]  /*9ec0*/  STS.U16 [R140+UR16+0x180], R189 ;  /* 0x000180bd8c007988 */ /* 0x004fe80008000410 */
[----:B------:R-:W-:Y:S04]  /*9ed0*/  STS.U16 [R140+UR16+0x580], R205 ;  /* 0x000580cd8c007988 */ /* 0x000fe80008000410 */
[----:B------:R-:W-:Y:S04]  /*9ee0*/  STS.U16 [R140+UR16+0x980], R229 ;  /* 0x000980e58c007988 */ /* 0x000fe80008000410 */
[----:B------:R-:W-:Y:S04]  /*9ef0*/  STS.U16 [R140+UR16+0xd80], R158 ;  /* 0x000d809e8c007988 */ /* 0x000fe80008000410 */
[----:B------:R1:W-:Y:S04]  /*9f00*/  STS.U16 [R140+UR16+0x1180], R127 ;  /* 0x0011807f8c007988 */ /* 0x0003e80008000410 */
[----:B------:R-:W-:Y:S04]  /*9f10*/  STS.U16 [R140+UR16+0x1580], R252 ;  /* 0x001580fc8c007988 */ /* 0x000fe80008000410 */
[----:B------:R-:W-:Y:S04]  /*9f20*/  STS.U16 [R140+UR16+0x1980], R243 ;  /* 0x001980f38c007988 */ /* 0x000fe80008000410 */
[----:B------:R-:W-:Y:S01]  /*9f30*/  STS.U16 [R140+UR16+0x1d80], R236 ;  /* 0x001d80ec8c007988 */ /* 0x000fe20008000410 */
[----:B0-----:R-:W-:-:S03]  /*9f40*/  LOP3.LUT R141, R2, 0x40, RZ, 0x3c, !PT ;  /* 0x00000040028d7812 */ /* 0x001fc600078e3cff */
[----:B------:R-:W-:Y:S04]  /*9f50*/  STS.U16 [R140+UR16+0x2180], R226 ;  /* 0x002180e28c007988 */ /* 0x000fe80008000410 */
[----:B------:R-:W-:Y:S04]  /*9f60*/  STS.U16 [R140+UR16+0x2580], R219 ;  /* 0x002580db8c007988 */ /* 0x000fe80008000410 */
[----:B------:R-:W-:Y:S04]  /*9f70*/  STS.U16 [R140+UR16+0x2980], R211 ;  /* 0x002980d38c007988 */ /* 0x000fe80008000410 */
[----:B------:R-:W-:Y:S04]  /*9f80*/  STS.U16 [R140+UR16+0x2d80], R201 ;  /* 0x002d80c98c007988 */ /* 0x000fe80008000410 */
[----:B------:R-:W-:Y:S04]  /*9f90*/  STS.U16 [R140+UR16+0x3180], R185 ;  /* 0x003180b98c007988 */ /* 0x000fe80008000410 */
[----:B------:R-:W-:Y:S04]  /*9fa0*/  STS.U16 [R140+UR16+0x3580], R149 ;  /* 0x003580958c007988 */ /* 0x000fe80008000410 */
[----:B------:R-:W-:Y:S04]  /*9fb0*/  STS.U16 [R140+UR16+0x3980], R152 ;  /* 0x003980988c007988 */ /* 0x000fe80008000410 */
[----:B------:R-:W-:Y:S04]  /*9fc0*/  STS.U16 [R140+UR16+0x3d80], R161 ;  /* 0x003d80a18c007988 */ /* 0x000fe80008000410 */
[----:B-1----:R-:W2:Y:S04]  /*9fd0*/  LDL.LU R127, [R1+0x484] ;  /* 0x00048400017f7983 */ /* 0x002ea80000300800 */
[----:B------:R-:W2:Y:S04]  /*9fe0*/  LDL.LU R229, [R1+0x40c] ;  /* 0x00040c0001e57983 */ /* 0x000ea80000300800 */
[----:B------:R-:W2:Y:S04]  /*9ff0*/  LDL.LU R158, [R1+0x34] ;  /* 0x00003400019e7983 */ /* 0x000ea80000300800 */
[----:B---3--:R-:W-:Y:S04]  /*a000*/  STS.U16 [R141+UR16+0x200], R213 ;  /* 0x000200d58d007988 */ /* 0x008fe80008000410 */
[----:B----4-:R-:W-:Y:S04]  /*a010*/  STS.U16 [R141+UR16+0x600], R221 ;  /* 0x000600dd8d007988 */ /* 0x010fe80008000410 */
[----:B------:R0:W-:Y:S04]  /*a020*/  STS.U16 [R141+UR16+0xa00], R159 ;  /* 0x000a009f8d007988 */ /* 0x0001e80008000410 */
[----:B------:R1:W-:Y:S04]  /*a030*/  STS.U16 [R141+UR16+0xe00], R129 ;  /* 0x000e00818d007988 */ /* 0x0003e80008000410 */
[----:B------:R3:W-:Y:S04]  /*a040*/  STS.U16 [R141+UR16+0x1200], R128 ;  /* 0x001200808d007988 */ /* 0x0007e80008000410 */
[----:B0-----:R-:W4:Y:S04]  /*a050*/  LDL.LU R159, [R1+0x408] ;  /* 0x00040800019f7983 */ /* 0x001f280000300800 */
[----:B-1----:R-:W4:Y:S04]  /*a060*/  LDL.LU R129, [R1+0x480] ;  /* 0x0004800001817983 */ /* 0x002f280000300800 */
[----:B---3--:R-:W3:Y:S04]  /*a070*/  LDL.LU R128, [R1+0x47c] ;  /* 0x00047c0001807983 */ /* 0x008ee80000300800 */
[----:B------:R-:W-:Y:S04]  /*a080*/  STS.U16 [R141+UR16+0x1600], R251 ;  /* 0x001600fb8d007988 */ /* 0x000fe80008000410 */
        /* <DEDUP_REMOVED lines=11> */
[----:B--2---:R-:W-:Y:S04]  /*a140*/  STS.U16 [R140+UR16+0x280], R229 ;  /* 0x000280e58c007988 */ /* 0x004fe80008000410 */
[----:B------:R-:W-:Y:S04]  /*a150*/  STS.U16 [R140+UR16+0x680], R158 ;  /* 0x0006809e8c007988 */ /* 0x000fe80008000410 */
[----:B---3--:R0:W-:Y:S04]  /*a160*/  STS.U16 [R140+UR16+0xa80], R128 ;  /* 0x000a80808c007988 */ /* 0x0081e80008000410 */
[----:B------:R1:W-:Y:S04]  /*a170*/  STS.U16 [R140+UR16+0xe80], R130 ;  /* 0x000e80828c007988 */ /* 0x0003e80008000410 */
[----:B0-----:R-:W2:Y:S04]  /*a180*/  LDL.LU R128, [R1+0x478] ;  /* 0x0004780001807983 */ /* 0x001ea80000300800 */
[----:B-1----:R-:W3:Y:S04]  /*a190*/  LDL.LU R130, [R1+0x474] ;  /* 0x0004740001827983 */ /* 0x002ee80000300800 */
[----:B------:R0:W-:Y:S04]  /*a1a0*/  STS.U16 [R140+UR16+0x1280], R132 ;  /* 0x001280848c007988 */ /* 0x0001e80008000410 */
[----:B0-----:R-:W2:Y:S04]  /*a1b0*/  LDL.LU R132, [R1+0x470] ;  /* 0x0004700001847983 */ /* 0x001ea80000300800 */
        /* <DEDUP_REMOVED lines=12> */
[----:B----4-:R-:W-:Y:S01]  /*a280*/  STS.U16 [R141+UR16+0x300], R159 ;  /* 0x0003009f8d007988 */ /* 0x010fe20008000410 */
[----:B0-----:R-:W-:-:S03]  /*a290*/  LOP3.LUT R140, R2, 0x70, RZ, 0x3c, !PT ;  /* 0x00000070028c7812 */ /* 0x001fc600078e3cff */
[----:B---3--:R-:W-:Y:S04]  /*a2a0*/  STS.U16 [R141+UR16+0x700], R130 ;  /* 0x000700828d007988 */ /* 0x008fe80008000410 */
        /* <DEDUP_REMOVED lines=16> */
[----:B------:R-:W-:Y:S04]  /*a3b0*/  STS.U16 [R140+UR16+0xb80], R127 ;  /* 0x000b807f8c007988 */ /* 0x000fe80008000410 */
[----:B------:R-:W-:Y:S04]  /*a3c0*/  STS.U16 [R140+UR16+0xf80], R126 ;  /* 0x000f807e8c007988 */ /* 0x000fe80008000410 */
[----:B------:R0:W-:Y:S04]  /*a3d0*/  STS.U16 [R140+UR16+0x1380], R131 ;  /* 0x001380838c007988 */ /* 0x0001e80008000410 */
[----:B------:R-:W-:Y:S04]  /*a3e0*/  STS.U16 [R140+UR16+0x1780], R247 ;  /* 0x001780f78c007988 */ /* 0x000fe80008000410 */
[----:B------:R-:W-:Y:S01]  /*a3f0*/  STS.U16 [R140+UR16+0x1b80], R238 ;  /* 0x001b80ee8c007988 */ /* 0x000fe20008000410 */
[----:B0-----:R-:W0:Y:S03]  /*a400*/  LDC R131, c[0x0][0x238] ;  /* 0x00008e00ff837b82 */ /* 0x001e260000000800 */
[----:B------:R-:W2:Y:S04]  /*a410*/  LDL.LU R130, [R1+0x46c] ;  /* 0x00046c0001827983 */ /* 0x000ea80000300800 */
[----:B------:R-:W-:Y:S04]  /*a420*/  STS.U16 [R140+UR16+0x1f80], R230 ;  /* 0x001f80e68c007988 */ /* 0x000fe80008000410 */
[----:B------:R-:W3:Y:S04]  /*a430*/  LDL.LU R129, [R1+0x468] ;  /* 0x0004680001817983 */ /* 0x000ee80000300800 */
[----:B------:R-:W-:Y:S04]  /*a440*/  STS.U16 [R140+UR16+0x2380], R222 ;  /* 0x002380de8c007988 */ /* 0x000fe80008000410 */
[----:B------:R-:W4:Y:S04]  /*a450*/  LDL.LU R125, [R1+0x464] ;  /* 0x00046400017d7983 */ /* 0x000f280000300800 */
        /* <DEDUP_REMOVED lines=11> */
[----:B------:R1:W-:Y:S04]  /*a510*/  STS.U16 [R140+UR16+0x3f80], R188 ;  /* 0x003f80bc8c007988 */ /* 0x0003e80008000410 */
[----:B------:R-:W4:Y:S04]  /*a520*/  LDL R141, [R1+0x41c] ;  /* 0x00041c00018d7983 */ /* 0x000f280000100800 */
[----:B-1----:R-:W4:Y:S04]  /*a530*/  LDL.LU R140, [R1+0x400] ;  /* 0x00040000018c7983 */ /* 0x002f280000300800 */
[----:B------:R-:W4:Y:S01]  /*a540*/  LDL.LU R205, [R1+0x3f8] ;  /* 0x0003f80001cd7983 */ /* 0x000f220000300800 */
[----:B0-----:R-:W-:-:S03]  /*a550*/  IMAD.SHL.U32 R131, R131, 0x80, RZ ;  /* 0x0000008083837824 */ /* 0x001fc600078e00ff */
[----:B------:R-:W4:Y:S01]  /*a560*/  LDL.LU R213, [R1+0x3e0] ;  /* 0x0003e00001d57983 */ /* 0x000f220000300800 */
[----:B------:R-:W-:-:S03]  /*a570*/  IMAD.SHL.U32 R131, R131, 0x2, RZ ;  /* 0x0000000283837824 */ /* 0x000fc600078e00ff */
[----:B------:R-:W4:Y:S04]  /*a580*/  LDL.LU R189, [R1+0x3d8] ;  /* 0x0003d80001bd7983 */ /* 0x000f280000300800 */
[----:B------:R-:W4:Y:S04]  /*a590*/  LDL.LU R221, [R1+0x3fc] ;  /* 0x0003fc0001dd7983 */ /* 0x000f280000300800 */
[----:B------:R-:W4:Y:S04]  /*a5a0*/  LDL.LU R229, [R1+0x3d0] ;  /* 0x0003d00001e57983 */ /* 0x000f280000300800 */
[----:B------:R-:W4:Y:S04]  /*a5b0*/  LDL.LU R158, [R1+0x3f4] ;  /* 0x0003f400019e7983 */ /* 0x000f280000300800 */
[----:B------:R-:W4:Y:S04]  /*a5c0*/  LDL.LU R159, [R1+0x3c8] ;  /* 0x0003c800019f7983 */ /* 0x000f280000300800 */
[----:B------:R-:W4:Y:S04]  /*a5d0*/  LDL.LU R243, [R1+0x3ec] ;  /* 0x0003ec0001f37983 */ /* 0x000f280000300800 */
[----:B------:R-:W4:Y:S01]  /*a5e0*/  LDL.LU R252, [R1+0x3c0] ;  /* 0x0003c00001fc7983 */ /* 0x000f220000300800 */
[----:B--2---:R-:W-:-:S02]  /*a5f0*/  IADD3 R130, P6, R130, R131, RZ ;  /* 0x0000008382827210 */ /* 0x004fc40007fde0ff */
[-C--:B---3--:R-:W-:Y:S02]  /*a600*/  IADD3 R129, P5, R129, R131.reuse, RZ ;  /* 0x0000008381817210 */ /* 0x088fe40007fbe0ff */
[-C--:B----4-:R-:W-:Y:S02]  /*a610*/  IADD3 R140, P3, R140, R131.reuse, RZ ;  /* 0x000000838c8c7210 */ /* 0x090fe40007f7e0ff */
[----:B------:R-:W-:-:S03]  /*a620*/  IADD3 R205, P4, R205, R131, RZ ;  /* 0x00000083cdcd7210 */ /* 0x000fc60007f9e0ff */
[----:B------:R-:W-:Y:S04]  /*a630*/  STL [R1+0x400], R140 ;  /* 0x0004008c01007387 */ /* 0x000fe80000100800 */
[----:B------:R-:W2:Y:S04]  /*a640*/  LDL.LU R160, [R1+0x3e4] ;  /* 0x0003e40001a07983 */ /* 0x000ea80000300800 */
[----:B------:R-:W-:Y:S04]  /*a650*/  STL [R1+0x3f8], R205 ;  /* 0x0003f8cd01007387 */ /* 0x000fe80000100800 */
[----:B------:R-:W3:Y:S04]  /*a660*/  LDL.LU R150, [R1+0x3b8] ;  /* 0x0003b80001967983 */ /* 0x000ee80000300800 */
[----:B------:R0:W-:Y:S04]  /*a670*/  STL [R1+0x3f0], R129 ;  /* 0x0003f08101007387 */ /* 0x0001e80000100800 */
[----:B0-----:R-:W4:Y:S04]  /*a680*/  LDL.LU R129, [R1+0x44c] ;  /* 0x00044c0001817983 */ /* 0x001f280000300800 */
[----:B------:R-:W3:Y:S04]  /*a690*/  LDL.LU R151, [R1+0x3dc] ;  /* 0x0003dc0001977983 */ /* 0x000ee80000300800 */
[----:B------:R-:W3:Y:S04]  /*a6a0*/  LDL.LU R187, [R1+0x3b0] ;  /* 0x0003b00001bb7983 */ /* 0x000ee80000300800 */
[----:B------:R-:W3:Y:S04]  /*a6b0*/  LDL.LU R140, [R1+0x3d4] ;  /* 0x0003d400018c7983 */ /* 0x000ee80000300800 */
[----:B------:R0:W-:Y:S04]  /*a6c0*/  STL [R1+0x3e8], R130 ;  /* 0x0003e88201007387 */ /* 0x0001e80000100800 */
[----:B0-----:R-:W4:Y:S01]  /*a6d0*/  LDL.LU R130, [R1+0x448] ;  /* 0x0004480001827983 */ /* 0x001f220000300800 */
[----:B------:R-:W-:-:S03]  /*a6e0*/  IADD3 R125, P2, R125, R131, RZ ;  /* 0x000000837d7d7210 */ /* 0x000fc60007f5e0ff */
[----:B------:R-:W3:Y:S01]  /*a6f0*/  LDL.LU R203, [R1+0x3a8] ;  /* 0x0003a80001cb7983 */ /* 0x000ee20000300800 */
[----:B------:R-:W-:-:S03]  /*a700*/  IADD3 R213, P1, R213, R131, RZ ;  /* 0x00000083d5d57210 */ /* 0x000fc60007f3e0ff */
[----:B------:R-:W3:Y:S04]  /*a710*/  LDL.LU R212, [R1+0x3cc] ;  /* 0x0003cc0001d47983 */ /* 0x000ee80000300800 */
[----:B------:R-:W3:Y:S04]  /*a720*/  LDL.LU R220, [R1+0x3a0] ;  /* 0x0003a00001dc7983 */ /* 0x000ee80000300800 */
[----:B------:R-:W3:Y:S04]  /*a730*/  LDL.LU R205, [R1+0x3c4] ;  /* 0x0003c40001cd7983 */ /* 0x000ee80000300800 */
[----:B------:R-:W3:Y:S04]  /*a740*/  LDL.LU R228, [R1+0x398] ;  /* 0x0003980001e47983 */ /* 0x000ee80000300800 */
[----:B------:R-:W3:Y:S04]  /*a750*/  LDL.LU R237, [R1+0x3bc] ;  /* 0x0003bc0001ed7983 */ /* 0x000ee80000300800 */
[----:B------:R-:W3:Y:S04]  /*a760*/  LDL.LU R244, [R1+0x390] ;  /* 0x0003900001f47983 */ /* 0x000ee80000300800 */
[----:B------:R0:W-:Y:S04]  /*a770*/  STL [R1+0x3e0], R213 ;  /* 0x0003e0d501007387 */ /* 0x0001e80000100800 */
[----:B------:R-:W3:Y:S04]  /*a780*/  LDL.LU R157, [R1+0x3b4] ;  /* 0x0003b400019d7983 */ /* 0x000ee80000300800 */
[----:B0-----:R-:W3:Y:S01]  /*a790*/  LDL.LU R213, [R1+0x388] ;  /* 0x0003880001d57983 */ /* 0x001ee20000300800 */
[----:B------:R-:W-:-:S05]  /*a7a0*/  VIADD R139, R139, 0x1 ;  /* 0x000000018b8b7836 */ /* 0x000fca0000000000 */
[----:B------:R-:W-:Y:S01]  /*a7b0*/  ISETP.NE.U32.AND P0, PT, R139, R141, PT ;  /* 0x0000008d8b00720c */ /* 0x000fe20003f05070 */
[--C-:B----4-:R-:W-:Y:S01]  /*a7c0*/  IMAD.X R129, R129, 0x1, R130.reuse, P2 ;  /* 0x0000000181817824 */ /* 0x110fe200010e0682 */
[-C--:B------:R-:W-:Y:S01]  /*a7d0*/  IADD3 R189, P2, R189, R131.reuse, RZ ;  /* 0x00000083bdbd7210 */ /* 0x080fe20007f5e0ff */
[----:B------:R-:W-:Y:S01]  /*a7e0*/  IMAD.X R221, R221, 0x1, R130, P3 ;  /* 0x00000001dddd7824 */ /* 0x000fe200018e0682 */
[----:B------:R-:W-:-:S03]  /*a7f0*/  IADD3 R229, P3, R229, R131, RZ ;  /* 0x00000083e5e57210 */ /* 0x000fc60007f7e0ff */
[----:B------:R0:W-:Y:S01]  /*a800*/  STL [R1+0x3d8], R189 ;  /* 0x0003d8bd01007387 */ /* 0x0001e20000100800 */
[----:B------:R-:W-:-:S03]  /*a810*/  IMAD.X R158, R158, 0x1, R130, P4 ;  /* 0x000000019e9e7824 */ /* 0x000fc600020e0682 */
[----:B0-----:R-:W4:Y:S04]  /*a820*/  LDL.LU R189, [R1+0x3ac] ;  /* 0x0003ac0001bd7983 */ /* 0x001f280000300800 */
[----:B------:R0:W-:Y:S01]  /*a830*/  STL [R1+0x3fc], R221 ;  /* 0x0003fcdd01007387 */ /* 0x0001e20000100800 */
[----:B------:R-:W-:-:S03]  /*a840*/  IADD3 R159, P4, R159, R131, RZ ;  /* 0x000000839f9f7210 */ /* 0x000fc60007f9e0ff */
[----:B0-----:R-:W4:Y:S04]  /*a850*/  LDL.LU R221, [R1+0x380] ;  /* 0x0003800001dd7983 */ /* 0x001f280000300800 */
[----:B------:R0:W-:Y:S04]  /*a860*/  STL [R1+0x3d0], R229 ;  /* 0x0003d0e501007387 */ /* 0x0001e80000100800 */
[----:B0-----:R-:W4:Y:S04]  /*a870*/  LDL.LU R229, [R1+0x3a4] ;  /* 0x0003a40001e57983 */ /* 0x001f280000300800 */
[----:B------:R0:W-:Y:S04]  /*a880*/  STL [R1+0x3f4], R158 ;  /* 0x0003f49e01007387 */ /* 0x0001e80000100800 */
[----:B0-----:R-:W4:Y:S04]  /*a890*/  LDL.LU R158, [R1+0x378] ;  /* 0x00037800019e7983 */ /* 0x001f280000300800 */
[----:B------:R-:W4:Y:S04]  /*a8a0*/  LDL.LU R141, [R1+0x39c] ;  /* 0x00039c00018d7983 */ /* 0x000f280000300800 */
[----:B------:R0:W-:Y:S04]  /*a8b0*/  STL [R1+0x3c8], R159 ;  /* 0x0003c89f01007387 */ /* 0x0001e80000100800 */
[----:B0-----:R-:W4:Y:S01]  /*a8c0*/  LDL.LU R159, [R1+0x370] ;  /* 0x00037000019f7983 */ /* 0x001f220000300800 */
[--C-:B------:R-:W-:Y:S01]  /*a8d0*/  IMAD.X R243, R243, 0x1, R130.reuse, P5 ;  /* 0x00000001f3f37824 */ /* 0x100fe200028e0682 */
[-C--:B------:R-:W-:Y:S01]  /*a8e0*/  IADD3 R252, P5, R252, R131.reuse, RZ ;  /* 0x00000083fcfc7210 */ /* 0x080fe20007fbe0ff */
[--C-:B--2---:R-:W-:Y:S01]  /*a8f0*/  IMAD.X R160, R160, 0x1, R130.reuse, P6 ;  /* 0x00000001a0a07824 */ /* 0x104fe200030e0682 */
[-C--:B---3--:R-:W-:Y:S01]  /*a900*/  IADD3 R150, P6, R150, R131.reuse, RZ ;  /* 0x0000008396967210 */ /* 0x088fe20007fde0ff */
[--C-:B------:R-:W-:Y:S01]  /*a910*/  IMAD.X R140, R140, 0x1, R130.reuse, P2 ;  /* 0x000000018c8c7824 */ /* 0x100fe200010e0682 */
[----:B------:R-:W-:Y:S01]  /*a920*/  STL [R1+0x3ec], R243 ;  /* 0x0003ecf301007387 */ /* 0x000fe20000100800 */
[----:B------:R-:W-:Y:S01]  /*a930*/  IMAD.X R151, R151, 0x1, R130, P1 ;  /* 0x0000000197977824 */ /* 0x000fe200008e0682 */
[----:B------:R-:W-:-:S02]  /*a940*/  IADD3 R187, P1, R187, R131, RZ ;  /* 0x00000083bbbb7210 */ /* 0x000fc40007f3e0ff */
[----:B------:R-:W-:Y:S01]  /*a950*/  STL [R1+0x3c0], R252 ;  /* 0x0003c0fc01007387 */ /* 0x000fe20000100800 */
[----:B------:R-:W-:Y:S01]  /*a960*/  IADD3 R203, P2, R203, R131, RZ ;  /* 0x00000083cbcb7210 */ /* 0x000fe20007f5e0ff */
[--C-:B------:R-:W-:Y:S02]  /*a970*/  IMAD.X R205, R205, 0x1, R130.reuse, P4 ;  /* 0x00000001cdcd7824 */ /* 0x100fe400020e0682 */
[----:B------:R-:W-:Y:S01]  /*a980*/  STL [R1+0x3e4], R160 ;  /* 0x0003e4a001007387 */ /* 0x000fe20000100800 */
[----:B------:R-:W-:-:S03]  /*a990*/  IMAD.X R212, R212, 0x1, R130, P3 ;  /* 0x00000001d4d47824 */ /* 0x000fc600018e0682 */
[----:B------:R-:W-:Y:S01]  /*a9a0*/  STL [R1+0x3b8], R150 ;  /* 0x0003b89601007387 */ /* 0x000fe20000100800 */
[----:B------:R-:W-:-:S03]  /*a9b0*/  IADD3 R220, P3, R220, R131, RZ ;  /* 0x00000083dcdc7210 */ /* 0x000fc60007f7e0ff */
[----:B------:R0:W-:Y:S01]  /*a9c0*/  STL [R1+0x3d4], R140 ;  /* 0x0003d48c01007387 */ /* 0x0001e20000100800 */
[----:B------:R-:W-:-:S03]  /*a9d0*/  IADD3 R228, P4, R228, R131, RZ ;  /* 0x00000083e4e47210 */ /* 0x000fc60007f9e0ff */
[----:B------:R-:W-:Y:S01]  /*a9e0*/  STL [R1+0x3dc], R151 ;  /* 0x0003dc9701007387 */ /* 0x000fe20000100800 */
[--C-:B------:R-:W-:Y:S02]  /*a9f0*/  IMAD.X R237, R237, 0x1, R130.reuse, P5 ;  /* 0x00000001eded7824 */ /* 0x100fe400028e0682 */
[----:B------:R-:W-:Y:S01]  /*aa00*/  IMAD.X R157, R157, 0x1, R130, P6 ;  /* 0x000000019d9d7824 */ /* 0x000fe200030e0682 */
[----:B0-----:R-:W2:Y:S01]  /*aa10*/  LDL.LU R140, [R1+0x394] ;  /* 0x00039400018c7983 */ /* 0x001ea20000300800 */
[----:B------:R-:W-:-:S03]  /*aa20*/  IADD3 R213, P6, R213, R131, RZ ;  /* 0x00000083d5d57210 */ /* 0x000fc60007fde0ff */
[----:B------:R-:W-:Y:S01]  /*aa30*/  STL [R1+0x3b0], R187 ;  /* 0x0003b0bb01007387 */ /* 0x000fe20000100800 */
[----:B------:R-:W-:-:S03]  /*aa40*/  IADD3 R244, P5, R244, R131, RZ ;  /* 0x00000083f4f47210 */ /* 0x000fc60007fbe0ff */
[----:B------:R-:W-:Y:S04]  /*aa50*/  STL [R1+0x3a8], R203 ;  /* 0x0003a8cb01007387 */ /* 0x000fe80000100800 */
[----:B------:R0:W-:Y:S04]  /*aa60*/  STL [R1+0x3c4], R205 ;  /* 0x0003c4cd01007387 */ /* 0x0001e80000100800 */
[----:B------:R-:W-:Y:S04]  /*aa70*/  STL [R1+0x3cc], R212 ;  /* 0x0003ccd401007387 */ /* 0x000fe80000100800 */
[----:B0-----:R-:W3:Y:S04]  /*aa80*/  LDL.LU R205, [R1+0x368] ;  /* 0x0003680001cd7983 */ /* 0x001ee80000300800 */
[----:B------:R-:W-:Y:S04]  /*aa90*/  STL [R1+0x3a0], R220 ;  /* 0x0003a0dc01007387 */ /* 0x000fe80000100800 */
[----:B------:R-:W-:Y:S04]  /*aaa0*/  STL [R1+0x398], R228 ;  /* 0x000398e401007387 */ /* 0x000fe80000100800 */
[----:B------:R-:W-:Y:S04]  /*aab0*/  STL [R1+0x3bc], R237 ;  /* 0x0003bced01007387 */ /* 0x000fe80000100800 */
[----:B------:R0:W-:Y:S04]  /*aac0*/  STL [R1+0x388], R213 ;  /* 0x000388d501007387 */ /* 0x0001e80000100800 */
[----:B------:R-:W-:Y:S04]  /*aad0*/  STL [R1+0x390], R244 ;  /* 0x000390f401007387 */ /* 0x000fe80000100800 */
[----:B0-----:R-:W3:Y:S04]  /*aae0*/  LDL.LU R213, [R1+0x38c] ;  /* 0x00038c0001d57983 */ /* 0x001ee80000300800 */
[----:B------:R-:W-:Y:S01]  /*aaf0*/  STL [R1+0x3b4], R157 ;  /* 0x0003b49d01007387 */ /* 0x000fe20000100800 */
[----:B----4-:R-:W-:-:S05]  /*ab00*/  IMAD.X R189, R189, 0x1, R130, P1 ;  /* 0x00000001bdbd7824 */ /* 0x010fca00008e0682 */
[----:B------:R0:W-:Y:S01]  /*ab10*/  STL [R1+0x3ac], R189 ;  /* 0x0003acbd01007387 */ /* 0x0001e20000100800 */
[----:B------:R-:W-:-:S03]  /*ab20*/  IADD3 R221, P1, R221, R131, RZ ;  /* 0x00000083dddd7210 */ /* 0x000fc60007f3e0ff */
[----:B0-----:R-:W4:Y:S04]  /*ab30*/  LDL.LU R189, [R1+0x360] ;  /* 0x0003600001bd7983 */ /* 0x001f280000300800 */
[----:B------:R0:W-:Y:S01]  /*ab40*/  STL [R1+0x380], R221 ;  /* 0x000380dd01007387 */ /* 0x0001e20000100800 */
[----:B------:R-:W-:-:S03]  /*ab50*/  IMAD.X R229, R229, 0x1, R130, P2 ;  /* 0x00000001e5e57824 */ /* 0x000fc600010e0682 */
[----:B0-----:R-:W4:Y:S04]  /*ab60*/  LDL.LU R221, [R1+0x384] ;  /* 0x0003840001dd7983 */ /* 0x001f280000300800 */
[----:B------:R0:W-:Y:S01]  /*ab70*/  STL [R1+0x3a4], R229 ;  /* 0x0003a4e501007387 */ /* 0x0001e20000100800 */
[----:B------:R-:W-:-:S03]  /*ab80*/  IADD3 R158, P2, R158, R131, RZ ;  /* 0x000000839e9e7210 */ /* 0x000fc60007f5e0ff */
[----:B0-----:R-:W4:Y:S01]  /*ab90*/  LDL.LU R229, [R1+0x358] ;  /* 0x0003580001e57983 */ /* 0x001f220000300800 */
[----:B------:R-:W-:-:S03]  /*aba0*/  IMAD.X R141, R141, 0x1, R130, P3 ;  /* 0x000000018d8d7824 */ /* 0x000fc600018e0682 */
[----:B------:R0:W-:Y:S04]  /*abb0*/  STL [R1+0x378], R158 ;  /* 0x0003789e01007387 */ /* 0x0001e80000100800 */
[----:B0-----:R-:W4:Y:S01]  /*abc0*/  LDL.LU R158, [R1+0x37c] ;  /* 0x00037c00019e7983 */ /* 0x001f220000300800 */
[----:B------:R-:W-:-:S03]  /*abd0*/  IADD3 R159, P3, R159, R131, RZ ;  /* 0x000000839f9f7210 */ /* 0x000fc60007f7e0ff */
[----:B------:R-:W4:Y:S04]  /*abe0*/  LDL.LU R226, [R1+0x350] ;  /* 0x0003500001e27983 */ /* 0x000f280000300800 */
[----:B------:R-:W4:Y:S04]  /*abf0*/  LDL.LU R236, [R1+0x374] ;  /* 0x0003740001ec7983 */ /* 0x000f280000300800 */
[----:B------:R-:W-:Y:S04]  /*ac00*/  STL [R1+0x39c], R141 ;  /* 0x00039c8d01007387 */ /* 0x000fe80000100800 */
[----:B------:R-:W4:Y:S04]  /*ac10*/  LDL.LU R243, [R1+0x348] ;  /* 0x0003480001f37983 */ /* 0x000f280000300800 */
[----:B------:R0:W-:Y:S04]  /*ac20*/  STL [R1+0x370], R159 ;  /* 0x0003709f01007387 */ /* 0x0001e80000100800 */
[----:B------:R-:W4:Y:S04]  /*ac30*/  LDL.LU R252, [R1+0x36c] ;  /* 0x00036c0001fc7983 */ /* 0x000f280000300800 */
[----:B------:R-:W4:Y:S04]  /*ac40*/  LDL.LU R160, [R1+0x340] ;  /* 0x0003400001a07983 */ /* 0x000f280000300800 */
[----:B------:R-:W4:Y:S04]  /*ac50*/  LDL.LU R150, [R1+0x364] ;  /* 0x0003640001967983 */ /* 0x000f280000300800 */
[----:B------:R-:W4:Y:S04]  /*ac60*/  LDL.LU R151, [R1+0x338] ;  /* 0x0003380001977983 */ /* 0x000f280000300800 */
[----:B0-----:R-:W4:Y:S01]  /*ac70*/  LDL.LU R159, [R1+0x35c] ;  /* 0x00035c00019f7983 */ /* 0x001f220000300800 */
[----:B--2---:R-:W-:-:S03]  /*ac80*/  IMAD.X R140, R140, 0x1, R130, P4 ;  /* 0x000000018c8c7824 */ /* 0x004fc600020e0682 */
[----:B------:R-:W2:Y:S04]  /*ac90*/  LDL.LU R187, [R1+0x330] ;  /* 0x0003300001bb7983 */ /* 0x000ea80000300800 */
[----:B------:R-:W2:Y:S04]  /*aca0*/  LDL.LU R203, [R1+0x354] ;  /* 0x0003540001cb7983 */ /* 0x000ea80000300800 */
[----:B------:R-:W2:Y:S04]  /*acb0*/  LDL.LU R212, [R1+0x328] ;  /* 0x0003280001d47983 */ /* 0x000ea80000300800 */
[----:B------:R0:W-:Y:S01]  /*acc0*/  STL [R1+0x394], R140 ;  /* 0x0003948c01007387 */ /* 0x0001e20000100800 */
[----:B---3--:R-:W-:-:S03]  /*acd0*/  IADD3 R205, P4, R205, R131, RZ ;  /* 0x00000083cdcd7210 */ /* 0x008fc60007f9e0ff */
[----:B0-----:R-:W3:Y:S04]  /*ace0*/  LDL.LU R140, [R1+0x34c] ;  /* 0x00034c00018c7983 */ /* 0x001ee80000300800 */
[----:B------:R-:W3:Y:S04]  /*acf0*/  LDL.LU R220, [R1+0x320] ;  /* 0x0003200001dc7983 */ /* 0x000ee80000300800 */
[----:B------:R-:W3:Y:S04]  /*ad00*/  LDL.LU R228, [R1+0x344] ;  /* 0x0003440001e47983 */ /* 0x000ee80000300800 */
[----:B------:R-:W3:Y:S04]  /*ad10*/  LDL.LU R237, [R1+0x318] ;  /* 0x0003180001ed7983 */ /* 0x000ee80000300800 */
[----:B------:R0:W-:Y:S01]  /*ad20*/  STL [R1+0x368], R205 ;  /* 0x000368cd01007387 */ /* 0x0001e20000100800 */
[----:B------:R-:W-:-:S03]  /*ad30*/  IMAD.X R213, R213, 0x1, R130, P5 ;  /* 0x00000001d5d57824 */ /* 0x000fc600028e0682 */
[----:B------:R-:W3:Y:S04]  /*ad40*/  LDL.LU R244, [R1+0x33c] ;  /* 0x00033c0001f47983 */ /* 0x000ee80000300800 */
[----:B------:R-:W3:Y:S04]  /*ad50*/  LDL.LU R157, [R1+0x310] ;  /* 0x00031000019d7983 */ /* 0x000ee80000300800 */
[----:B0-----:R-:W3:Y:S04]  /*ad60*/  LDL.LU R205, [R1+0x334] ;  /* 0x0003340001cd7983 */ /* 0x001ee80000300800 */
[----:B------:R0:W-:Y:S04]  /*ad70*/  STL [R1+0x38c], R213 ;  /* 0x00038cd501007387 */ /* 0x0001e80000100800 */
[----:B0-----:R-:W3:Y:S01]  /*ad80*/  LDL.LU R213, [R1+0x308] ;  /* 0x0003080001d57983 */ /* 0x001ee20000300800 */
[----:B----4-:R-:W-:-:S05]  /*ad90*/  IADD3 R189, P5, R189, R131, RZ ;  /* 0x00000083bdbd7210 */ /* 0x010fca0007fbe0ff */
[----:B------:R0:W-:Y:S01]  /*ada0*/  STL [R1+0x360], R189 ;  /* 0x000360bd01007387 */ /* 0x0001e20000100800 */
[----:B------:R-:W-:-:S03]  /*adb0*/  IMAD.X R221, R221, 0x1, R130, P6 ;  /* 0x00000001dddd7824 */ /* 0x000fc600030e0682 */
[----:B0-----:R-:W4:Y:S04]  /*adc0*/  LDL.LU R189, [R1+0x32c] ;  /* 0x00032c0001bd7983 */ /* 0x001f280000300800 */
[----:B------:R0:W-:Y:S01]  /*add0*/  STL [R1+0x384], R221 ;  /* 0x000384dd01007387 */ /* 0x0001e20000100800 */
[----:B------:R-:W-:-:S03]  /*ade0*/  IADD3 R229, P6, R229, R131, RZ ;  /* 0x00000083e5e57210 */ /* 0x000fc60007fde0ff */
[----:B0-----:R-:W4:Y:S04]  /*adf0*/  LDL.LU R221, [R1+0x300] ;  /* 0x0003000001dd7983 */ /* 0x001f280000300800 */
[----:B------:R0:W-:Y:S01]  /*ae00*/  STL [R1+0x358], R229 ;  /* 0x000358e501007387 */ /* 0x0001e20000100800 */
[----:B------:R-:W-:-:S03]  /*ae10*/  IMAD.X R158, R158, 0x1, R130, P1 ;  /* 0x000000019e9e7824 */ /* 0x000fc600008e0682 */
[----:B0-----:R-:W4:Y:S01]  /*ae20*/  LDL.LU R229, [R1+0x324] ;  /* 0x0003240001e57983 */ /* 0x001f220000300800 */
[----:B------:R-:W-:-:S03]  /*ae30*/  IADD3 R226, P1, R226, R131, RZ ;  /* 0x00000083e2e27210 */ /* 0x000fc60007f3e0ff */
[----:B------:R-:W4:Y:S01]  /*ae40*/  LDL.LU R141, [R1+0x2f8] ;  /* 0x0002f800018d7983 */ /* 0x000f220000300800 */
[----:B------:R-:W-:-:S03]  /*ae50*/  IMAD.X R236, R236, 0x1, R130, P2 ;  /* 0x00000001ecec7824 */ /* 0x000fc600010e0682 */
[----:B------:R0:W-:Y:S01]  /*ae60*/  STL [R1+0x37c], R158 ;  /* 0x00037c9e01007387 */ /* 0x0001e20000100800 */
[----:B------:R-:W-:-:S03]  /*ae70*/  IADD3 R243, P2, R243, R131, RZ ;  /* 0x00000083f3f37210 */ /* 0x000fc60007f5e0ff */
[----:B0-----:R-:W4:Y:S01]  /*ae80*/  LDL.LU R158, [R1+0x31c] ;  /* 0x00031c00019e7983 */ /* 0x001f220000300800 */
[----:B------:R-:W-:-:S03]  /*ae90*/  IMAD.X R252, R252, 0x1, R130, P3 ;  /* 0x00000001fcfc7824 */ /* 0x000fc600018e0682 */
[----:B------:R-:W-:Y:S01]  /*aea0*/  STL [R1+0x350], R226 ;  /* 0x000350e201007387 */ /* 0x000fe20000100800 */
[----:B------:R-:W-:-:S03]  /*aeb0*/  IADD3 R160, P3, R160, R131, RZ ;  /* 0x00000083a0a07210 */ /* 0x000fc60007f7e0ff */
[----:B------:R-:W-:Y:S01]  /*aec0*/  STL [R1+0x374], R236 ;  /* 0x000374ec01007387 */ /* 0x000fe20000100800 */
[----:B------:R-:W-:-:S03]  /*aed0*/  IMAD.X R150, R150, 0x1, R130, P4 ;  /* 0x0000000196967824 */ /* 0x000fc600020e0682 */
[----:B------:R-:W-:Y:S04]  /*aee0*/  STL [R1+0x348], R243 ;  /* 0x000348f301007387 */ /* 0x000fe80000100800 */
[----:B------:R-:W-:Y:S01]  /*aef0*/  STL [R1+0x36c], R252 ;  /* 0x00036cfc01007387 */ /* 0x000fe20000100800 */
[----:B------:R-:W-:-:S03]  /*af00*/  IMAD.X R159, R159, 0x1, R130, P5 ;  /* 0x000000019f9f7824 */ /* 0x000fc600028e0682 */
[----:B------:R-:W-:Y:S04]  /*af10*/  STL [R1+0x340], R160 ;  /* 0x000340a001007387 */ /* 0x000fe80000100800 */
[----:B------:R0:W-:Y:S04]  /*af20*/  STL [R1+0x35c], R159 ;  /* 0x00035c9f01007387 */ /* 0x0001e80000100800 */
[----:B------:R-:W-:Y:S04]  /*af30*/  STL [R1+0x364], R150 ;  /* 0x0003649601007387 */ /* 0x000fe80000100800 */
[----:B0-----:R-:W4:Y:S01]  /*af40*/  LDL.LU R159, [R1+0x2f0] ;  /* 0x0002f000019f7983 */ /* 0x001f220000300800 */
[----:B------:R-:W-:-:S02]  /*af50*/  IADD3 R151, P4, R151, R131, RZ ;  /* 0x0000008397977210 */ /* 0x000fc40007f9e0ff */
[-C--:B--2---:R-:W-:Y:S01]  /*af60*/  IADD3 R187, P5, R187, R131.reuse, RZ ;  /* 0x00000083bbbb7210 */ /* 0x084fe20007fbe0ff */
[--C-:B------:R-:W-:Y:S01]  /*af70*/  IMAD.X R203, R203, 0x1, R130.reuse, P6 ;  /* 0x00000001cbcb7824 */ /* 0x100fe200030e0682 */
[----:B------:R-:W-:Y:S01]  /*af80*/  IADD3 R212, P6, R212, R131, RZ ;  /* 0x00000083d4d47210 */ /* 0x000fe20007fde0ff */
[----:B------:R-:W-:Y:S01]  /*af90*/  STL [R1+0x338], R151 ;  /* 0x0003389701007387 */ /* 0x000fe20000100800 */
[----:B---3--:R-:W-:-:S03]  /*afa0*/  IMAD.X R140, R140, 0x1, R130, P1 ;  /* 0x000000018c8c7824 */ /* 0x008fc600008e0682 */
[----:B------:R-:W-:Y:S01]  /*afb0*/  STL [R1+0x330], R187 ;  /* 0x000330bb01007387 */ /* 0x000fe20000100800 */
[----:B------:R-:W-:-:S03]  /*afc0*/  IADD3 R220, P1, R220, R131, RZ ;  /* 0x00000083dcdc7210 */ /* 0x000fc60007f3e0ff */
[----:B------:R0:W-:Y:S01]  /*afd0*/  STL [R1+0x34c], R140 ;  /* 0x00034c8c01007387 */ /* 0x0001e20000100800 */
[----:B------:R-:W-:-:S03]  /*afe0*/  IMAD.X R228, R228, 0x1, R130, P2 ;  /* 0x00000001e4e47824 */ /* 0x000fc600010e0682 */
[----:B------:R-:W-:Y:S01]  /*aff0*/  STL [R1+0x354], R203 ;  /* 0x000354cb01007387 */ /* 0x000fe20000100800 */
[----:B------:R-:W-:-:S03]  /*b000*/  IADD3 R237, P2, R237, R131, RZ ;  /* 0x00000083eded7210 */ /* 0x000fc60007f5e0ff */
[----:B0-----:R-:W2:Y:S04]  /*b010*/  LDL.LU R140, [R1+0x314] ;  /* 0x00031400018c7983 */ /* 0x001ea80000300800 */
[----:B------:R-:W-:Y:S01]  /*b020*/  STL [R1+0x328], R212 ;  /* 0x000328d401007387 */ /* 0x000fe20000100800 */
[----:B------:R-:W-:-:S03]  /*b030*/  IMAD.X R244, R244, 0x1, R130, P3 ;  /* 0x00000001f4f47824 */ /* 0x000fc600018e0682 */
[----:B------:R-:W-:Y:S01]  /*b040*/  STL [R1+0x320], R220 ;  /* 0x000320dc01007387 */ /* 0x000fe20000100800 */
[-C--:B------:R-:W-:Y:S01]  /*b050*/  IADD3 R157, P3, R157, R131.reuse, RZ ;  /* 0x000000839d9d7210 */ /* 0x080fe20007f7e0ff */
[----:B------:R-:W-:Y:S02]  /*b060*/  IMAD.X R205, R205, 0x1, R130, P4 ;  /* 0x00000001cdcd7824 */ /* 0x000fe400020e0682 */
[----:B------:R-:W-:Y:S04]  /*b070*/  STL [R1+0x344], R228 ;  /* 0x000344e401007387 */ /* 0x000fe80000100800 */
[----:B------:R-:W-:Y:S04]  /*b080*/  STL [R1+0x318], R237 ;  /* 0x000318ed01007387 */ /* 0x000fe80000100800 */
[----:B------:R0:W-:Y:S01]  /*b090*/  STL [R1+0x334], R205 ;  /* 0x000334cd01007387 */ /* 0x0001e20000100800 */
[----:B------:R-:W-:-:S03]  /*b0a0*/  IADD3 R213, P4, R213, R131, RZ ;  /* 0x00000083d5d57210 */ /* 0x000fc60007f9e0ff */
[----:B------:R-:W-:Y:S04]  /*b0b0*/  STL [R1+0x33c], R244 ;  /* 0x00033cf401007387 */ /* 0x000fe80000100800 */
[----:B0-----:R-:W3:Y:S04]  /*b0c0*/  LDL.LU R205, [R1+0x2e8] ;  /* 0x0002e80001cd7983 */ /* 0x001ee80000300800 */
[----:B------:R-:W-:Y:S04]  /*b0d0*/  STL [R1+0x310], R157 ;  /* 0x0003109d01007387 */ /* 0x000fe80000100800 */
[----:B------:R0:W-:Y:S04]  /*b0e0*/  STL [R1+0x308], R213 ;  /* 0x000308d501007387 */ /* 0x0001e80000100800 */
[----:B0-----:R-:W3:Y:S01]  /*b0f0*/  LDL.LU R213, [R1+0x30c] ;  /* 0x00030c0001d57983 */ /* 0x001ee20000300800 */
[----:B----4-:R-:W-:-:S05]  /*b100*/  IMAD.X R189, R189, 0x1, R130, P5 ;  /* 0x00000001bdbd7824 */ /* 0x010fca00028e0682 */
[----:B------:R0:W-:Y:S01]  /*b110*/  STL [R1+0x32c], R189 ;  /* 0x00032cbd01007387 */ /* 0x0001e20000100800 */
[----:B------:R-:W-:-:S03]  /*b120*/  IADD3 R221, P5, R221, R131, RZ ;  /* 0x00000083dddd7210 */ /* 0x000fc60007fbe0ff */
[----:B0-----:R-:W4:Y:S04]  /*b130*/  LDL.LU R189, [R1+0x2e0] ;  /* 0x0002e00001bd7983 */ /* 0x001f280000300800 */
[----:B------:R0:W-:Y:S01]  /*b140*/  STL [R1+0x300], R221 ;  /* 0x000300dd01007387 */ /* 0x0001e20000100800 */
[----:B------:R-:W-:-:S03]  /*b150*/  IMAD.X R229, R229, 0x1, R130, P6 ;  /* 0x00000001e5e57824 */ /* 0x000fc600030e0682 */
[----:B0-----:R-:W4:Y:S01]  /*b160*/  LDL.LU R221, [R1+0x304] ;  /* 0x0003040001dd7983 */ /* 0x001f220000300800 */
[----:B------:R-:W-:-:S03]  /*b170*/  IADD3 R141, P6, R141, R131, RZ ;  /* 0x000000838d8d7210 */ /* 0x000fc60007fde0ff */
[----:B------:R0:W-:Y:S04]  /*b180*/  STL [R1+0x324], R229 ;  /* 0x000324e501007387 */ /* 0x0001e80000100800 */
[----:B0-----:R-:W4:Y:S01]  /*b190*/  LDL.LU R229, [R1+0x2d8] ;  /* 0x0002d80001e57983 */ /* 0x001f220000300800 */
[----:B------:R-:W-:-:S03]  /*b1a0*/  IMAD.X R158, R158, 0x1, R130, P1 ;  /* 0x000000019e9e7824 */ /* 0x000fc600008e0682 */
        /* <DEDUP_REMOVED lines=8> */
[----:B------:R-:W4:Y:S01]  /*b230*/  LDL.LU R151, [R1+0x2e4] ;  /* 0x0002e40001977983 */ /* 0x000f220000300800 */
[----:B------:R-:W-:-:S03]  /*b240*/  IADD3 R159, P1, R159, R131, RZ ;  /* 0x000000839f9f7210 */ /* 0x000fc60007f3e0ff */
[----:B0-----:R-:W4:Y:S04]  /*b250*/  LDL.LU R158, [R1+0x2b8] ;  /* 0x0002b800019e7983 */ /* 0x001f280000300800 */
[----:B------:R-:W4:Y:S04]  /*b260*/  LDL.LU R187, [R1+0x2dc] ;  /* 0x0002dc0001bb7983 */ /* 0x000f280000300800 */
[----:B------:R-:W4:Y:S04]  /*b270*/  LDL.LU R203, [R1+0x2b0] ;  /* 0x0002b00001cb7983 */ /* 0x000f280000300800 */
[----:B------:R-:W4:Y:S04]  /*b280*/  LDL.LU R212, [R1+0x2d4] ;  /* 0x0002d40001d47983 */ /* 0x000f280000300800 */
[----:B------:R0:W-:Y:S04]  /*b290*/  STL [R1+0x2f0], R159 ;  /* 0x0002f09f01007387 */ /* 0x0001e80000100800 */
[----:B0-----:R-:W4:Y:S01]  /*b2a0*/  LDL.LU R159, [R1+0x2a8] ;  /* 0x0002a800019f7983 */ /* 0x001f220000300800 */
[----:B--2---:R-:W-:-:S03]  /*b2b0*/  IMAD.X R140, R140, 0x1, R130, P2 ;  /* 0x000000018c8c7824 */ /* 0x004fc600010e0682 */
[----:B------:R-:W2:Y:S04]  /*b2c0*/  LDL.LU R220, [R1+0x2cc] ;  /* 0x0002cc0001dc7983 */ /* 0x000ea80000300800 */
[----:B------:R-:W2:Y:S04]  /*b2d0*/  LDL.LU R228, [R1+0x2a0] ;  /* 0x0002a00001e47983 */ /* 0x000ea80000300800 */
[----:B------:R-:W2:Y:S04]  /*b2e0*/  LDL.LU R237, [R1+0x2c4] ;  /* 0x0002c40001ed7983 */ /* 0x000ea80000300800 */
[----:B------:R-:W-:Y:S04]  /*b2f0*/  STL [R1+0x314], R140 ;  /* 0x0003148c01007387 */ /* 0x000fe80000100800 */
[----:B------:R-:W2:Y:S04]  /*b300*/  LDL.LU R244, [R1+0x298] ;  /* 0x0002980001f47983 */ /* 0x000ea80000300800 */
[----:B------:R-:W2:Y:S04]  /*b310*/  LDL.LU R157, [R1+0x2bc] ;  /* 0x0002bc00019d7983 */ /* 0x000ea80000300800 */
[----:B------:R-:W2:Y:S01]  /*b320*/  LDL.LU R141, [R1+0x290] ;  /* 0x00029000018d7983 */ /* 0x000ea20000300800 */
[----:B---3--:R-:W-:-:S05]  /*b330*/  IADD3 R205, P2, R205, R131, RZ ;  /* 0x00000083cdcd7210 */ /* 0x008fca0007f5e0ff */
[----:B------:R0:W-:Y:S04]  /*b340*/  STL [R1+0x2e8], R205 ;  /* 0x0002e8cd01007387 */ /* 0x0001e80000100800 */
[----:B0-----:R-:W3:Y:S01]  /*b350*/  LDL.LU R205, [R1+0x2b4] ;  /* 0x0002b40001cd7983 */ /* 0x001ee20000300800 */
[----:B------:R-:W-:-:S05]  /*b360*/  IMAD.X R213, R213, 0x1, R130, P3 ;  /* 0x00000001d5d57824 */ /* 0x000fca00018e0682 */
        /* <DEDUP_REMOVED lines=8> */
[----:B0-----:R-:W4:Y:S01]  /*b3f0*/  LDL.LU R221, [R1+0x280] ;  /* 0x0002800001dd7983 */ /* 0x001f220000300800 */
[----:B------:R-:W-:-:S03]  /*b400*/  IMAD.X R226, R226, 0x1, R130, P5 ;  /* 0x00000001e2e27824 */ /* 0x000fc600028e0682 */
[----:B------:R-:W4:Y:S01]  /*b410*/  LDL.LU R140, [R1+0x2a4] ;  /* 0x0002a400018c7983 */ /* 0x000f220000300800 */
[----:B------:R-:W-:-:S03]  /*b420*/  IADD3 R236, P5, R236, R131, RZ ;  /* 0x00000083ecec7210 */ /* 0x000fc60007fbe0ff */
[----:B------:R0:W-:Y:S01]  /*b430*/  STL [R1+0x2d8], R229 ;  /* 0x0002d8e501007387 */ /* 0x0001e20000100800 */
[----:B------:R-:W-:-:S03]  /*b440*/  IMAD.X R243, R243, 0x1, R130, P6 ;  /* 0x00000001f3f37824 */ /* 0x000fc600030e0682 */
[----:B0-----:R-:W4:Y:S01]  /*b450*/  LDL.LU R229, [R1+0x278] ;  /* 0x0002780001e57983 */ /* 0x001f220000300800 */
[----:B------:R-:W-:-:S03]  /*b460*/  IADD3 R252, P6, R252, R131, RZ ;  /* 0x00000083fcfc7210 */ /* 0x000fc60007fde0ff */
[----:B------:R-:W-:Y:S01]  /*b470*/  STL [R1+0x2fc], R226 ;  /* 0x0002fce201007387 */ /* 0x000fe20000100800 */
[----:B------:R-:W-:-:S03]  /*b480*/  IMAD.X R160, R160, 0x1, R130, P1 ;  /* 0x00000001a0a07824 */ /* 0x000fc600008e0682 */
[----:B------:R-:W-:Y:S01]  /*b490*/  STL [R1+0x2d0], R236 ;  /* 0x0002d0ec01007387 */ /* 0x000fe20000100800 */
[----:B------:R-:W-:-:S03]  /*b4a0*/  IADD3 R150, P1, R150, R131, RZ ;  /* 0x0000008396967210 */ /* 0x000fc60007f3e0ff */
[----:B------:R-:W-:Y:S01]  /*b4b0*/  STL [R1+0x2f4], R243 ;  /* 0x0002f4f301007387 */ /* 0x000fe20000100800 */
[----:B------:R-:W-:-:S03]  /*b4c0*/  IMAD.X R151, R151, 0x1, R130, P2 ;  /* 0x0000000197977824 */ /* 0x000fc600010e0682 */
[----:B------:R-:W-:Y:S01]  /*b4d0*/  STL [R1+0x2c8], R252 ;  /* 0x0002c8fc01007387 */ /* 0x000fe20000100800 */
[----:B------:R-:W-:-:S03]  /*b4e0*/  IADD3 R158, P2, R158, R131, RZ ;  /* 0x000000839e9e7210 */ /* 0x000fc60007f5e0ff */
[----:B------:R-:W-:Y:S01]  /*b4f0*/  STL [R1+0x2ec], R160 ;  /* 0x0002eca001007387 */ /* 0x000fe20000100800 */
[----:B------:R-:W-:-:S03]  /*b500*/  IMAD.X R187, R187, 0x1, R130, P3 ;  /* 0x00000001bbbb7824 */ /* 0x000fc600018e0682 */
[----:B------:R0:W-:Y:S01]  /*b510*/  STL [R1+0x2b8], R158 ;  /* 0x0002b89e01007387 */ /* 0x0001e20000100800 */
[----:B------:R-:W-:-:S03]  /*b520*/  IADD3 R203, P3, R203, R131, RZ ;  /* 0x00000083cbcb7210 */ /* 0x000fc60007f7e0ff */
[----:B------:R-:W-:Y:S01]  /*b530*/  STL [R1+0x2c0], R150 ;  /* 0x0002c09601007387 */ /* 0x000fe20000100800 */
[----:B------:R-:W-:-:S03]  /*b540*/  IMAD.X R212, R212, 0x1, R130, P4 ;  /* 0x00000001d4d47824 */ /* 0x000fc600020e0682 */
[----:B0-----:R-:W4:Y:S04]  /*b550*/  LDL.LU R158, [R1+0x29c] ;  /* 0x00029c00019e7983 */ /* 0x001f280000300800 */
[----:B------:R-:W-:Y:S01]  /*b560*/  STL [R1+0x2e4], R151 ;  /* 0x0002e49701007387 */ /* 0x000fe20000100800 */
[----:B------:R-:W-:-:S03]  /*b570*/  IADD3 R159, P4, R159, R131, RZ ;  /* 0x000000839f9f7210 */ /* 0x000fc60007f9e0ff */
[----:B------:R-:W-:Y:S04]  /*b580*/  STL [R1+0x2dc], R187 ;  /* 0x0002dcbb01007387 */ /* 0x000fe80000100800 */
[----:B------:R0:W-:Y:S04]  /*b590*/  STL [R1+0x2a8], R159 ;  /* 0x0002a89f01007387 */ /* 0x0001e80000100800 */
[----:B------:R-:W-:Y:S04]  /*b5a0*/  STL [R1+0x2b0], R203 ;  /* 0x0002b0cb01007387 */ /* 0x000fe80000100800 */
[----:B0-----:R-:W4:Y:S01]  /*b5b0*/  LDL.LU R159, [R1+0x270] ;  /* 0x00027000019f7983 */ /* 0x001f220000300800 */
[--C-:B--2---:R-:W-:Y:S01]  /*b5c0*/  IMAD.X R220, R220, 0x1, R130.reuse, P5 ;  /* 0x00000001dcdc7824 */ /* 0x104fe200028e0682 */
[-C--:B------:R-:W-:Y:S01]  /*b5d0*/  IADD3 R228, P5, R228, R131.reuse, RZ ;  /* 0x00000083e4e47210 */ /* 0x080fe20007fbe0ff */
[----:B------:R-:W-:Y:S01]  /*b5e0*/  IMAD.X R237, R237, 0x1, R130, P6 ;  /* 0x00000001eded7824 */ /* 0x000fe200030e0682 */
[----:B------:R-:W-:Y:S01]  /*b5f0*/  STL [R1+0x2d4], R212 ;  /* 0x0002d4d401007387 */ /* 0x000fe20000100800 */
[----:B------:R-:W-:-:S03]  /*b600*/  IADD3 R244, P6, R244, R131, RZ ;  /* 0x00000083f4f47210 */ /* 0x000fc60007fde0ff */
[----:B------:R-:W-:Y:S01]  /*b610*/  STL [R1+0x2cc], R220 ;  /* 0x0002ccdc01007387 */ /* 0x000fe20000100800 */
[----:B------:R-:W-:-:S03]  /*b620*/  IMAD.X R157, R157, 0x1, R130, P1 ;  /* 0x000000019d9d7824 */ /* 0x000fc600008e0682 */
[----:B------:R-:W-:Y:S01]  /*b630*/  STL [R1+0x2a0], R228 ;  /* 0x0002a0e401007387 */ /* 0x000fe20000100800 */
[----:B------:R-:W-:-:S03]  /*b640*/  IADD3 R141, P1, R141, R131, RZ ;  /* 0x000000838d8d7210 */ /* 0x000fc60007f3e0ff */
[----:B------:R-:W-:Y:S04]  /*b650*/  STL [R1+0x2c4], R237 ;  /* 0x0002c4ed01007387 */ /* 0x000fe80000100800 */
[----:B------:R-:W-:Y:S04]  /*b660*/  STL [R1+0x298], R244 ;  /* 0x000298f401007387 */ /* 0x000fe80000100800 */
[----:B------:R-:W-:Y:S01]  /*b670*/  STL [R1+0x2bc], R157 ;  /* 0x0002bc9d01007387 */ /* 0x000fe20000100800 */
[----:B---3--:R-:W-:-:S05]  /*b680*/  IMAD.X R205, R205, 0x1, R130, P2 ;  /* 0x00000001cdcd7824 */ /* 0x008fca00010e0682 */
[----:B------:R0:W-:Y:S04]  /*b690*/  STL [R1+0x2b4], R205 ;  /* 0x0002b4cd01007387 */ /* 0x0001e80000100800 */
[----:B------:R-:W-:Y:S04]  /*b6a0*/  STL [R1+0x290], R141 ;  /* 0x0002908d01007387 */ /* 0x000fe80000100800 */
[----:B0-----:R-:W2:Y:S01]  /*b6b0*/  LDL.LU R205, [R1+0x294] ;  /* 0x0002940001cd7983 */ /* 0x001ea20000300800 */
[----:B------:R-:W-:-:S05]  /*b6c0*/  IADD3 R213, P2, R213, R131, RZ ;  /* 0x00000083d5d57210 */ /* 0x000fca0007f5e0ff */
[----:B------:R0:W-:Y:S04]  /*b6d0*/  STL [R1+0x288], R213 ;  /* 0x000288d501007387 */ /* 0x0001e80000100800 */
[----:B0-----:R-:W3:Y:S01]  /*b6e0*/  LDL.LU R213, [R1+0x268] ;  /* 0x0002680001d57983 */ /* 0x001ee20000300800 */
[----:B----4-:R-:W-:-:S05]  /*b6f0*/  IMAD.X R189, R189, 0x1, R130, P3 ;  /* 0x00000001bdbd7824 */ /* 0x010fca00018e0682 */
        /* <DEDUP_REMOVED lines=16> */
[----:B------:R-:W-:-:S03]  /*b800*/  IMAD.X R158, R158, 0x1, R130, P5 ;  /* 0x000000019e9e7824 */ /* 0x000fc600028e0682 */
[----:B0-----:R-:W4:Y:S04]  /*b810*/  LDL.LU R229, [R1+0x240] ;  /* 0x0002400001e57983 */ /* 0x001f280000300800 */
[----:B------:R-:W4:Y:S04]  /*b820*/  LDL.LU R187, [R1+0x264] ;  /* 0x0002640001bb7983 */ /* 0x000f280000300800 */
[----:B------:R-:W4:Y:S04]  /*b830*/  LDL.LU R203, [R1+0x238] ;  /* 0x0002380001cb7983 */ /* 0x000f280000300800 */
[----:B------:R-:W4:Y:S04]  /*b840*/  LDL.LU R212, [R1+0x25c] ;  /* 0x00025c0001d47983 */ /* 0x000f280000300800 */
[----:B------:R0:W-:Y:S01]  /*b850*/  STL [R1+0x29c], R158 ;  /* 0x00029c9e01007387 */ /* 0x0001e20000100800 */
[----:B------:R-:W-:-:S03]  /*b860*/  IADD3 R159, P5, R159, R131, RZ ;  /* 0x000000839f9f7210 */ /* 0x000fc60007fbe0ff */
[----:B0-----:R-:W4:Y:S04]  /*b870*/  LDL.LU R158, [R1+0x230] ;  /* 0x00023000019e7983 */ /* 0x001f280000300800 */
[----:B------:R-:W4:Y:S04]  /*b880*/  LDL.LU R220, [R1+0x254] ;  /* 0x0002540001dc7983 */ /* 0x000f280000300800 */
[----:B------:R-:W4:Y:S04]  /*b890*/  LDL.LU R228, [R1+0x228] ;  /* 0x0002280001e47983 */ /* 0x000f280000300800 */
[----:B------:R-:W4:Y:S04]  /*b8a0*/  LDL.LU R237, [R1+0x24c] ;  /* 0x00024c0001ed7983 */ /* 0x000f280000300800 */
[----:B------:R0:W-:Y:S04]  /*b8b0*/  STL [R1+0x270], R159 ;  /* 0x0002709f01007387 */ /* 0x0001e80000100800 */
[----:B------:R-:W4:Y:S04]  /*b8c0*/  LDL.LU R244, [R1+0x220] ;  /* 0x0002200001f47983 */ /* 0x000f280000300800 */
[----:B------:R-:W4:Y:S04]  /*b8d0*/  LDL.LU R157, [R1+0x244] ;  /* 0x00024400019d7983 */ /* 0x000f280000300800 */
[----:B------:R-:W4:Y:S04]  /*b8e0*/  LDL.LU R140, [R1+0x218] ;  /* 0x00021800018c7983 */ /* 0x000f280000300800 */
[----:B0-----:R-:W4:Y:S01]  /*b8f0*/  LDL.LU R159, [R1+0x23c] ;  /* 0x00023c00019f7983 */ /* 0x001f220000300800 */
[----:B--2---:R-:W-:-:S05]  /*b900*/  IMAD.X R205, R205, 0x1, R130, P6 ;  /* 0x00000001cdcd7824 */ /* 0x004fca00030e0682 */
[----:B------:R0:W-:Y:S04]  /*b910*/  STL [R1+0x294], R205 ;  /* 0x000294cd01007387 */ /* 0x0001e80000100800 */
[----:B0-----:R-:W2:Y:S01]  /*b920*/  LDL.LU R205, [R1+0x210] ;  /* 0x0002100001cd7983 */ /* 0x001ea20000300800 */
[----:B---3--:R-:W-:-:S05]  /*b930*/  IADD3 R213, P6, R213, R131, RZ ;  /* 0x00000083d5d57210 */ /* 0x008fca0007fde0ff */
[----:B------:R0:W-:Y:S04]  /*b940*/  STL [R1+0x268], R213 ;  /* 0x000268d501007387 */ /* 0x0001e80000100800 */
[----:B0-----:R-:W3:Y:S01]  /*b950*/  LDL.LU R213, [R1+0x234] ;  /* 0x0002340001d57983 */ /* 0x001ee20000300800 */
[----:B----4-:R-:W-:-:S05]  /*b960*/  IMAD.X R189, R189, 0x1, R130, P1 ;  /* 0x00000001bdbd7824 */ /* 0x010fca00008e0682 */
        /* <DEDUP_REMOVED lines=35> */
[-C--:B------:R-:W-:Y:S01]  /*bba0*/  IADD3 R244, P3, R244, R131.reuse, RZ ;  /* 0x00000083f4f47210 */ /* 0x080fe20007f7e0ff */
[----:B------:R-:W-:Y:S02]  /*bbb0*/  IMAD.X R157, R157, 0x1, R130, P4 ;  /* 0x000000019d9d7824 */ /* 0x000fe400020e0682 */
[----:B------:R-:W-:Y:S01]  /*bbc0*/  STL [R1+0x254], R220 ;  /* 0x000254dc01007387 */ /* 0x000fe20000100800 */
[----:B------:R-:W-:-:S03]  /*bbd0*/  IADD3 R140, P4, R140, R131, RZ ;  /* 0x000000838c8c7210 */ /* 0x000fc60007f9e0ff */
[----:B------:R-:W-:Y:S01]  /*bbe0*/  STL [R1+0x228], R228 ;  /* 0x000228e401007387 */ /* 0x000fe20000100800 */
[----:B------:R-:W-:-:S03]  /*bbf0*/  IMAD.X R159, R159, 0x1, R130, P5 ;  /* 0x000000019f9f7824 */ /* 0x000fc600028e0682 */
[----:B------:R-:W-:Y:S04]  /*bc00*/  STL [R1+0x24c], R237 ;  /* 0x00024ced01007387 */ /* 0x000fe80000100800 */
[----:B------:R-:W-:Y:S04]  /*bc10*/  STL [R1+0x220], R244 ;  /* 0x000220f401007387 */ /* 0x000fe80000100800 */
[----:B------:R0:W-:Y:S04]  /*bc20*/  STL [R1+0x218], R140 ;  /* 0x0002188c01007387 */ /* 0x0001e80000100800 */
[----:B------:R-:W-:Y:S04]  /*bc30*/  STL [R1+0x244], R157 ;  /* 0x0002449d01007387 */ /* 0x000fe80000100800 */
[----:B0-----:R-:W4:Y:S04]  /*bc40*/  LDL.LU R140, [R1+0x21c] ;  /* 0x00021c00018c7983 */ /* 0x001f280000300800 */
[----:B------:R0:W-:Y:S04]  /*bc50*/  STL [R1+0x23c], R159 ;  /* 0x00023c9f01007387 */ /* 0x0001e80000100800 */
[----:B0-----:R-:W4:Y:S01]  /*bc60*/  LDL.LU R159, [R1+0x1f0] ;  /* 0x0001f000019f7983 */ /* 0x001f220000300800 */
[----:B--2---:R-:W-:-:S05]  /*bc70*/  IADD3 R205, P5, R205, R131, RZ ;  /* 0x00000083cdcd7210 */ /* 0x004fca0007fbe0ff */
[----:B------:R0:W-:Y:S01]  /*bc80*/  STL [R1+0x210], R205 ;  /* 0x000210cd01007387 */ /* 0x0001e20000100800 */
[----:B---3--:R-:W-:-:S03]  /*bc90*/  IMAD.X R213, R213, 0x1, R130, P6 ;  /* 0x00000001d5d57824 */ /* 0x008fc600030e0682 */
[----:B0-----:R-:W2:Y:S04]  /*bca0*/  LDL.LU R205, [R1+0x214] ;  /* 0x0002140001cd7983 */ /* 0x001ea80000300800 */
[----:B------:R0:W-:Y:S04]  /*bcb0*/  STL [R1+0x234], R213 ;  /* 0x000234d501007387 */ /* 0x0001e80000100800 */
[----:B0-----:R-:W3:Y:S01]  /*bcc0*/  LDL.LU R213, [R1+0x1e8] ;  /* 0x0001e80001d57983 */ /* 0x001ee20000300800 */
[----:B----4-:R-:W-:Y:S01]  /*bcd0*/  IADD3 R189, P6, R189, R131, RZ ;  /* 0x00000083bdbd7210 */ /* 0x010fe20007fde0ff */
[----:B------:R-:W-:-:S04]  /*bce0*/  IMAD.X R141, R141, 0x1, R130, P1 ;  /* 0x000000018d8d7824 */ /* 0x000fc800008e0682 */
        /* <DEDUP_REMOVED lines=28> */
[----:B------:R-:W-:Y:S01]  /*beb0*/  IMAD.X R140, R140, 0x1, R130, P3 ;  /* 0x000000018c8c7824 */ /* 0x000fe200018e0682 */
[----:B------:R-:W-:-:S05]  /*bec0*/  IADD3 R159, P3, R159, R131, RZ ;  /* 0x000000839f9f7210 */ /* 0x000fca0007f7e0ff */
[----:B------:R0:W-:Y:S04]  /*bed0*/  STL [R1+0x1f0], R159 ;  /* 0x0001f09f01007387 */ /* 0x0001e80000100800 */
[----:B0-----:R-:W4:Y:S01]  /*bee0*/  LDL.LU R159, [R1+0x1bc] ;  /* 0x0001bc00019f7983 */ /* 0x001f220000300800 */
[----:B--2---:R-:W-:-:S03]  /*bef0*/  IMAD.X R205, R205, 0x1, R130, P4 ;  /* 0x00000001cdcd7824 */ /* 0x004fc600020e0682 */
[----:B------:R-:W-:Y:S04]  /*bf00*/  STL [R1+0x21c], R140 ;  /* 0x00021c8c01007387 */ /* 0x000fe80000100800 */
[----:B------:R0:W-:Y:S01]  /*bf10*/  STL [R1+0x214], R205 ;  /* 0x000214cd01007387 */ /* 0x0001e20000100800 */
[----:B---3--:R-:W-:-:S03]  /*bf20*/  IADD3 R213, P4, R213, R131, RZ ;  /* 0x00000083d5d57210 */ /* 0x008fc60007f9e0ff */
[----:B0-----:R-:W2:Y:S04]  /*bf30*/  LDL.LU R205, [R1+0x190] ;  /* 0x0001900001cd7983 */ /* 0x001ea80000300800 */
[----:B------:R0:W-:Y:S04]  /*bf40*/  STL [R1+0x1e8], R213 ;  /* 0x0001e8d501007387 */ /* 0x0001e80000100800 */
[----:B0-----:R-:W3:Y:S04]  /*bf50*/  LDL.LU R213, [R1+0x1b4] ;  /* 0x0001b40001d57983 */ /* 0x001ee80000300800 */
[----:B------:R-:W3:Y:S01]  /*bf60*/  LDL.LU R140, [R1+0x188] ;  /* 0x00018800018c7983 */ /* 0x000ee20000300800 */
[----:B----4-:R-:W-:Y:S01]  /*bf70*/  IMAD.X R189, R189, 0x1, R130, P5 ;  /* 0x00000001bdbd7824 */ /* 0x010fe200028e0682 */
[----:B------:R-:W-:-:S04]  /*bf80*/  IADD3 R226, P5, R226, R131, RZ ;  /* 0x00000083e2e27210 */ /* 0x000fc80007fbe0ff */
        /* <DEDUP_REMOVED lines=11> */
[-C--:B------:R-:W-:Y:S01]  /*c040*/  IADD3 R151, P2, R151, R131.reuse, RZ ;  /* 0x0000008397977210 */ /* 0x080fe20007f5e0ff */
[----:B------:R-:W-:Y:S02]  /*c050*/  IMAD.X R221, R221, 0x1, R130, P3 ;  /* 0x00000001dddd7824 */ /* 0x000fe400018e0682 */
[----:B------:R-:W-:Y:S01]  /*c060*/  STL [R1+0x1d0], R160 ;  /* 0x0001d0a001007387 */ /* 0x000fe20000100800 */
[----:B------:R-:W-:-:S03]  /*c070*/  IADD3 R187, P3, R187, R131, RZ ;  /* 0x00000083bbbb7210 */ /* 0x000fc60007f7e0ff */
[----:B------:R0:W-:Y:S01]  /*c080*/  STL [R1+0x1ec], R221 ;  /* 0x0001ecdd01007387 */ /* 0x0001e20000100800 */
[----:B------:R-:W-:-:S03]  /*c090*/  IMAD.X R203, R203, 0x1, R130, P4 ;  /* 0x00000001cbcb7824 */ /* 0x000fc600020e0682 */
[----:B------:R-:W-:Y:S01]  /*c0a0*/  STL [R1+0x1f4], R150 ;  /* 0x0001f49601007387 */ /* 0x000fe20000100800 */
[----:B------:R-:W-:-:S03]  /*c0b0*/  IADD3 R212, P4, R212, R131, RZ ;  /* 0x00000083d4d47210 */ /* 0x000fc60007f9e0ff */
[----:B0-----:R-:W4:Y:S04]  /*c0c0*/  LDL.LU R221, [R1+0x180] ;  /* 0x0001800001dd7983 */ /* 0x001f280000300800 */
[----:B------:R-:W-:Y:S01]  /*c0d0*/  STL [R1+0x1c8], R151 ;  /* 0x0001c89701007387 */ /* 0x000fe20000100800 */
[----:B------:R-:W-:-:S03]  /*c0e0*/  IMAD.X R229, R229, 0x1, R130, P5 ;  /* 0x00000001e5e57824 */ /* 0x000fc600028e0682 */
        /* <DEDUP_REMOVED lines=15> */
[----:B------:R-:W-:Y:S04]  /*c1e0*/  STL [R1+0x1cc], R244 ;  /* 0x0001ccf401007387 */ /* 0x000fe80000100800 */
[----:B------:R-:W4:Y:S04]  /*c1f0*/  LDL.LU R226, [R1+0x178] ;  /* 0x0001780001e27983 */ /* 0x000f280000300800 */
[----:B------:R-:W-:Y:S04]  /*c200*/  STL [R1+0x1a0], R157 ;  /* 0x0001a09d01007387 */ /* 0x000fe80000100800 */
[----:B------:R0:W-:Y:S04]  /*c210*/  STL [R1+0x198], R158 ;  /* 0x0001989e01007387 */ /* 0x0001e80000100800 */
[----:B------:R-:W-:Y:S04]  /*c220*/  STL [R1+0x1c4], R141 ;  /* 0x0001c48d01007387 */ /* 0x000fe80000100800 */
[----:B0-----:R-:W4:Y:S01]  /*c230*/  LDL.LU R158, [R1+0x19c] ;  /* 0x00019c00019e7983 */ /* 0x001f220000300800 */
[----:B------:R-:W-:-:S05]  /*c240*/  IMAD.X R159, R159, 0x1, R130, P3 ;  /* 0x000000019f9f7824 */ /* 0x000fca00018e0682 */
[----:B------:R0:W-:Y:S04]  /*c250*/  STL [R1+0x1bc], R159 ;  /* 0x0001bc9f01007387 */ /* 0x0001e80000100800 */
[----:B0-----:R-:W4:Y:S01]  /*c260*/  LDL.LU R159, [R1+0x170] ;  /* 0x00017000019f7983 */ /* 0x001f220000300800 */
[----:B--2---:R-:W-:-:S05]  /*c270*/  IADD3 R205, P3, R205, R131, RZ ;  /* 0x00000083cdcd7210 */ /* 0x004fca0007f7e0ff */
[----:B------:R0:W-:Y:S01]  /*c280*/  STL [R1+0x190], R205 ;  /* 0x000190cd01007387 */ /* 0x0001e20000100800 */
[----:B---3--:R-:W-:-:S03]  /*c290*/  IMAD.X R213, R213, 0x1, R130, P4 ;  /* 0x00000001d5d57824 */ /* 0x008fc600020e0682 */
[----:B0-----:R-:W2:Y:S01]  /*c2a0*/  LDL.LU R205, [R1+0x194] ;  /* 0x0001940001cd7983 */ /* 0x001ea20000300800 */
[----:B------:R-:W-:-:S03]  /*c2b0*/  IADD3 R140, P4, R140, R131, RZ ;  /* 0x000000838c8c7210 */ /* 0x000fc60007f9e0ff */
[----:B------:R0:W-:Y:S04]  /*c2c0*/  STL [R1+0x1b4], R213 ;  /* 0x0001b4d501007387 */ /* 0x0001e80000100800 */
[----:B0-----:R-:W3:Y:S04]  /*c2d0*/  LDL.LU R213, [R1+0x168] ;  /* 0x0001680001d57983 */ /* 0x001ee80000300800 */
[----:B------:R-:W3:Y:S04]  /*c2e0*/  LDL.LU R236, [R1+0x18c] ;  /* 0x00018c0001ec7983 */ /* 0x000ee80000300800 */
[----:B------:R-:W3:Y:S04]  /*c2f0*/  LDL.LU R243, [R1+0x160] ;  /* 0x0001600001f37983 */ /* 0x000ee80000300800 */
[----:B------:R-:W-:Y:S04]  /*c300*/  STL [R1+0x188], R140 ;  /* 0x0001888c01007387 */ /* 0x000fe80000100800 */
[----:B------:R-:W3:Y:S01]  /*c310*/  LDL.LU R252, [R1+0x184] ;  /* 0x0001840001fc7983 */ /* 0x000ee20000300800 */
[----:B----4-:R-:W-:-:S05]  /*c320*/  IMAD.X R189, R189, 0x1, R130, P5 ;  /* 0x00000001bdbd7824 */ /* 0x010fca00028e0682 */
[----:B------:R-:W-:Y:S04]  /*c330*/  STL [R1+0x1ac], R189 ;  /* 0x0001acbd01007387 */ /* 0x000fe80000100800 */
[----:B------:R-:W4:Y:S04]  /*c340*/  LDL.LU R160, [R1+0x158] ;  /* 0x0001580001a07983 */ /* 0x000f280000300800 */
[----:B------:R-:W4:Y:S04]  /*c350*/  LDL.LU R150, [R1+0x17c] ;  /* 0x00017c0001967983 */ /* 0x000f280000300800 */
[----:B------:R-:W4:Y:S04]  /*c360*/  LDL.LU R151, [R1+0x150] ;  /* 0x0001500001977983 */ /* 0x000f280000300800 */
[----:B------:R-:W4:Y:S04]  /*c370*/  LDL.LU R187, [R1+0x174] ;  /* 0x0001740001bb7983 */ /* 0x000f280000300800 */
[----:B------:R-:W4:Y:S04]  /*c380*/  LDL.LU R203, [R1+0x148] ;  /* 0x0001480001cb7983 */ /* 0x000f280000300800 */
[----:B------:R-:W4:Y:S04]  /*c390*/  LDL.LU R212, [R1+0x16c] ;  /* 0x00016c0001d47983 */ /* 0x000f280000300800 */
[----:B------:R-:W4:Y:S04]  /*c3a0*/  LDL.LU R220, [R1+0x140] ;  /* 0x0001400001dc7983 */ /* 0x000f280000300800 */
[----:B------:R-:W4:Y:S01]  /*c3b0*/  LDL.LU R228, [R1+0x164] ;  /* 0x0001640001e47983 */ /* 0x000f220000300800 */
[----:B------:R-:W-:-:S05]  /*c3c0*/  IADD3 R221, P5, R221, R131, RZ ;  /* 0x00000083dddd7210 */ /* 0x000fca0007fbe0ff */
[----:B------:R0:W-:Y:S04]  /*c3d0*/  STL [R1+0x180], R221 ;  /* 0x000180dd01007387 */ /* 0x0001e80000100800 */
[----:B0-----:R-:W4:Y:S04]  /*c3e0*/  LDL.LU R221, [R1+0x138] ;  /* 0x0001380001dd7983 */ /* 0x001f280000300800 */
[----:B------:R-:W4:Y:S04]  /*c3f0*/  LDL.LU R237, [R1+0x15c] ;  /* 0x00015c0001ed7983 */ /* 0x000f280000300800 */
[----:B------:R-:W4:Y:S01]  /*c400*/  LDL.LU R244, [R1+0x130] ;  /* 0x0001300001f47983 */ /* 0x000f220000300800 */
[----:B------:R-:W-:-:S03]  /*c410*/  IMAD.X R229, R229, 0x1, R130, P6 ;  /* 0x00000001e5e57824 */ /* 0x000fc600030e0682 */
[----:B------:R-:W4:Y:S04]  /*c420*/  LDL.LU R157, [R1+0x154] ;  /* 0x00015400019d7983 */ /* 0x000f280000300800 */
[----:B------:R0:W-:Y:S04]  /*c430*/  STL [R1+0x1a4], R229 ;  /* 0x0001a4e501007387 */ /* 0x0001e80000100800 */
[----:B------:R-:W4:Y:S04]  /*c440*/  LDL.LU R141, [R1+0x128] ;  /* 0x00012800018d7983 */ /* 0x000f280000300800 */
[----:B------:R-:W4:Y:S04]  /*c450*/  LDL.LU R140, [R1+0x14c] ;  /* 0x00014c00018c7983 */ /* 0x000f280000300800 */
[----:B------:R-:W4:Y:S04]  /*c460*/  LDL.LU R189, [R1+0x120] ;  /* 0x0001200001bd7983 */ /* 0x000f280000300800 */
[----:B0-----:R-:W4:Y:S01]  /*c470*/  LDL.LU R229, [R1+0x144] ;  /* 0x0001440001e57983 */ /* 0x001f220000300800 */
[----:B------:R-:W-:Y:S01]  /*c480*/  IADD3 R226, P6, R226, R131, RZ ;  /* 0x00000083e2e27210 */ /* 0x000fe20007fde0ff */
[----:B------:R-:W-:-:S05]  /*c490*/  IMAD.X R158, R158, 0x1, R130, P1 ;  /* 0x000000019e9e7824 */ /* 0x000fca00008e0682 */
[----:B------:R0:W-:Y:S04]  /*c4a0*/  STL [R1+0x19c], R158 ;  /* 0x00019c9e01007387 */ /* 0x0001e80000100800 */
[----:B0-----:R-:W4:Y:S01]  /*c4b0*/  LDL.LU R158, [R1+0x118] ;  /* 0x00011800019e7983 */ /* 0x001f220000300800 */
[----:B------:R-:W-:-:S03]  /*c4c0*/  IADD3 R159, P1, R159, R131, RZ ;  /* 0x000000839f9f7210 */ /* 0x000fc60007f3e0ff */
[----:B------:R-:W-:Y:S04]  /*c4d0*/  STL [R1+0x178], R226 ;  /* 0x000178e201007387 */ /* 0x000fe80000100800 */
[----:B------:R0:W-:Y:S04]  /*c4e0*/  STL [R1+0x170], R159 ;  /* 0x0001709f01007387 */ /* 0x0001e80000100800 */
[----:B0-----:R-:W4:Y:S01]  /*c4f0*/  LDL.LU R159, [R1+0x13c] ;  /* 0x00013c00019f7983 */ /* 0x001f220000300800 */
[----:B--2---:R-:W-:-:S05]  /*c500*/  IMAD.X R205, R205, 0x1, R130, P2 ;  /* 0x00000001cdcd7824 */ /* 0x004fca00010e0682 */
[----:B------:R0:W-:Y:S01]  /*c510*/  STL [R1+0x194], R205 ;  /* 0x000194cd01007387 */ /* 0x0001e20000100800 */
[----:B---3--:R-:W-:-:S03]  /*c520*/  IADD3 R213, P2, R213, R131, RZ ;  /* 0x00000083d5d57210 */ /* 0x008fc60007f5e0ff */
[----:B0-----:R-:W2:Y:S01]  /*c530*/  LDL.LU R205, [R1+0x110] ;  /* 0x0001100001cd7983 */ /* 0x001ea20000300800 */
[----:B------:R-:W-:-:S03]  /*c540*/  IMAD.X R236, R236, 0x1, R130, P3 ;  /* 0x00000001ecec7824 */ /* 0x000fc600018e0682 */
[----:B------:R0:W-:Y:S01]  /*c550*/  STL [R1+0x168], R213 ;  /* 0x000168d501007387 */ /* 0x0001e20000100800 */
[----:B------:R-:W-:-:S03]  /*c560*/  IADD3 R243, P3, R243, R131, RZ ;  /* 0x00000083f3f37210 */ /* 0x000fc60007f7e0ff */
[----:B0-----:R-:W3:Y:S01]  /*c570*/  LDL.LU R213, [R1+0x134] ;  /* 0x0001340001d57983 */ /* 0x001ee20000300800 */
[----:B------:R-:W-:-:S03]  /*c580*/  IMAD.X R252, R252, 0x1, R130, P4 ;  /* 0x00000001fcfc7824 */ /* 0x000fc600020e0682 */
[----:B------:R-:W-:Y:S04]  /*c590*/  STL [R1+0x18c], R236 ;  /* 0x00018cec01007387 */ /* 0x000fe80000100800 */
[----:B------:R-:W-:Y:S04]  /*c5a0*/  STL [R1+0x160], R243 ;  /* 0x000160f301007387 */ /* 0x000fe80000100800 */
[----:B------:R-:W-:Y:S01]  /*c5b0*/  STL [R1+0x184], R252 ;  /* 0x000184fc01007387 */ /* 0x000fe20000100800 */
[----:B----4-:R-:W-:Y:S01]  /*c5c0*/  IADD3 R160, P4, R160, R131, RZ ;  /* 0x00000083a0a07210 */ /* 0x010fe20007f9e0ff */
[----:B------:R-:W-:-:S04]  /*c5d0*/  IMAD.X R150, R150, 0x1, R130, P5 ;  /* 0x0000000196967824 */ /* 0x000fc800028e0682 */
        /* <DEDUP_REMOVED lines=10> */
[--C-:B------:R-:W-:Y:S02]  /*c680*/  IMAD.X R228, R228, 0x1, R130.reuse, P2 ;  /* 0x00000001e4e47824 */ /* 0x100fe400010e0682 */
[----:B------:R-:W-:Y:S01]  /*c690*/  STL [R1+0x16c], R212 ;  /* 0x00016cd401007387 */ /* 0x000fe20000100800 */
[----:B------:R-:W-:Y:S01]  /*c6a0*/  IADD3 R221, P2, R221, R131, RZ ;  /* 0x00000083dddd7210 */ /* 0x000fe20007f5e0ff */
[----:B------:R-:W-:-:S04]  /*c6b0*/  IMAD.X R237, R237, 0x1, R130, P3 ;  /* 0x00000001eded7824 */ /* 0x000fc800018e0682 */
        /* <DEDUP_REMOVED lines=13> */
[----:B------:R-:W-:Y:S04]  /*c790*/  STL [R1+0x128], R141 ;  /* 0x0001288d01007387 */ /* 0x000fe80000100800 */
[----:B------:R-:W4:Y:S04]  /*c7a0*/  LDL.LU R211, [R1+0x12c] ;  /* 0x00012c0001d37983 */ /* 0x000f280000300800 */
[----:B------:R-:W-:Y:S04]  /*c7b0*/  STL [R1+0x14c], R140 ;  /* 0x00014c8c01007387 */ /* 0x000fe80000100800 */
[----:B------:R0:W-:Y:S04]  /*c7c0*/  STL [R1+0x144], R229 ;  /* 0x000144e501007387 */ /* 0x0001e80000100800 */
[----:B------:R-:W-:Y:S04]  /*c7d0*/  STL [R1+0x120], R189 ;  /* 0x000120bd01007387 */ /* 0x000fe80000100800 */
[----:B0-----:R-:W4:Y:S01]  /*c7e0*/  LDL.LU R229, [R1+0x100] ;  /* 0x0001000001e57983 */ /* 0x001f220000300800 */
[----:B------:R-:W-:-:S05]  /*c7f0*/  IADD3 R158, P6, R158, R131, RZ ;  /* 0x000000839e9e7210 */ /* 0x000fca0007fde0ff */
[----:B------:R0:W-:Y:S04]  /*c800*/  STL [R1+0x118], R158 ;  /* 0x0001189e01007387 */ /* 0x0001e80000100800 */
[----:B0-----:R-:W4:Y:S01]  /*c810*/  LDL.LU R158, [R1+0x124] ;  /* 0x00012400019e7983 */ /* 0x001f220000300800 */
[----:B------:R-:W-:-:S05]  /*c820*/  IMAD.X R159, R159, 0x1, R130, P1 ;  /* 0x000000019f9f7824 */ /* 0x000fca00008e0682 */
[----:B------:R0:W-:Y:S04]  /*c830*/  STL [R1+0x13c], R159 ;  /* 0x00013c9f01007387 */ /* 0x0001e80000100800 */
[----:B0-----:R-:W4:Y:S01]  /*c840*/  LDL.LU R159, [R1+0xf8] ;  /* 0x0000f800019f7983 */ /* 0x001f220000300800 */
[----:B--2---:R-:W-:-:S05]  /*c850*/  IADD3 R205, P1, R205, R131, RZ ;  /* 0x00000083cdcd7210 */ /* 0x004fca0007f3e0ff */
[----:B------:R0:W-:Y:S01]  /*c860*/  STL [R1+0x110], R205 ;  /* 0x000110cd01007387 */ /* 0x0001e20000100800 */
[----:B---3--:R-:W-:-:S03]  /*c870*/  IMAD.X R213, R213, 0x1, R130, P2 ;  /* 0x00000001d5d57824 */ /* 0x008fc600010e0682 */
[----:B0-----:R-:W2:Y:S04]  /*c880*/  LDL.LU R205, [R1+0x11c] ;  /* 0x00011c0001cd7983 */ /* 0x001ea80000300800 */
[----:B------:R-:W3:Y:S04]  /*c890*/  LDL.LU R219, [R1+0xf0] ;  /* 0x0000f00001db7983 */ /* 0x000ee80000300800 */
[----:B------:R-:W3:Y:S04]  /*c8a0*/  LDL.LU R226, [R1+0x114] ;  /* 0x0001140001e27983 */ /* 0x000ee80000300800 */
[----:B------:R-:W3:Y:S04]  /*c8b0*/  LDL.LU R236, [R1+0xe8] ;  /* 0x0000e80001ec7983 */ /* 0x000ee80000300800 */
[----:B------:R0:W-:Y:S04]  /*c8c0*/  STL [R1+0x134], R213 ;  /* 0x000134d501007387 */ /* 0x0001e80000100800 */
[----:B------:R-:W3:Y:S04]  /*c8d0*/  LDL.LU R243, [R1+0x10c] ;  /* 0x00010c0001f37983 */ /* 0x000ee80000300800 */
        /* <DEDUP_REMOVED lines=9> */
[----:B0-----:R-:W3:Y:S04]  /*c970*/  LDL.LU R213, [R1+0xe4] ;  /* 0x0000e40001d57983 */ /* 0x001ee80000300800 */
[----:B------:R-:W3:Y:S04]  /*c980*/  LDL.LU R237, [R1+0xb8] ;  /* 0x0000b80001ed7983 */ /* 0x000ee80000300800 */
[----:B------:R-:W3:Y:S04]  /*c990*/  LDL.LU R244, [R1+0xdc] ;  /* 0x0000dc0001f47983 */ /* 0x000ee80000300800 */
[----:B------:R-:W3:Y:S04]  /*c9a0*/  LDL.LU R157, [R1+0xb0] ;  /* 0x0000b000019d7983 */ /* 0x000ee80000300800 */
        /* <DEDUP_REMOVED lines=21> */
[----:B------:R-:W-:Y:S01]  /*cb00*/  STS.U16 [R127+UR16+0x11600], R167 ;  /* 0x011600a77f007988 */ /* 0x000fe20008000410 */
[----:B----4-:R-:W-:-:S05]  /*cb10*/  IADD3 R221, P2, R221, R131, RZ ;  /* 0x00000083dddd7210 */ /* 0x010fca0007f5e0ff */
        /* <DEDUP_REMOVED lines=8> */
[----:B0-----:R-:W4:Y:S04]  /*cba0*/  LDL.LU R229, [R1+0xc4] ;  /* 0x0000c40001e57983 */ /* 0x001f280000300800 */
[----:B------:R-:W-:Y:S01]  /*cbb0*/  STL [R1+0x12c], R211 ;  /* 0x00012cd301007387 */ /* 0x000fe20000100800 */
[----:B------:R-:W-:-:S05]  /*cbc0*/  IMAD.X R158, R158, 0x1, R130, P4 ;  /* 0x000000019e9e7824 */ /* 0x000fca00020e0682 */
[----:B------:R0:W-:Y:S04]  /*cbd0*/  STL [R1+0x124], R158 ;  /* 0x0001249e01007387 */ /* 0x0001e80000100800 */
[----:B0-----:R-:W4:Y:S01]  /*cbe0*/  LDL.LU R158, [R1+0x98] ;  /* 0x00009800019e7983 */ /* 0x001f220000300800 */
[----:B------:R-:W-:-:S05]  /*cbf0*/  IADD3 R159, P4, R159, R131, RZ ;  /* 0x000000839f9f7210 */ /* 0x000fca0007f9e0ff */
[----:B------:R0:W-:Y:S04]  /*cc00*/  STL [R1+0xf8], R159 ;  /* 0x0000f89f01007387 */ /* 0x0001e80000100800 */
[----:B0-----:R-:W4:Y:S04]  /*cc10*/  LDL.LU R159, [R1+0xbc] ;  /* 0x0000bc00019f7983 */ /* 0x001f280000300800 */
        /* <DEDUP_REMOVED lines=10> */
[----:B------:R0:W-:Y:S06]  /*ccc0*/  MEMBAR.ALL.CTA ;  /* 0x0000000000007992 */ /* 0x0001ec0000008000 */
[----:B0-----:R-:W0:Y:S01]  /*ccd0*/  FENCE.VIEW.ASYNC.S ;  /* 0x00000000000073c6 */ /* 0x001e220000000000 */
[----:B------:R-:W-:-:S04]  /*cce0*/  USHF.L.U32 UR4, UR40, 0x8, URZ ;  /* 0x0000000828047899 */ /* 0x000fc8000800063f */
[----:B------:R-:W-:Y:S01]  /*ccf0*/  ULOP3.LUT UR4, UR4, 0x400, URZ, 0xc0, !UPT ;  /* 0x0000040004047892 */ /* 0x000fe2000f8ec03f */
[----:B0-----:R-:W-:Y:S03]  /*cd00*/  BAR.SYNC.DEFER_BLOCKING 0x0 ;  /* 0x0000000000007b1d */ /* 0x001fe60000010000 */
[----:B------:R-:W-:-:S04]  /*cd10*/  ULEA.HI UR4, UR16, UR4, URZ, 0x1c ;  /* 0x0000000410047291 */ /* 0x000fc8000f8fe03f */
[----:B------:R-:W-:Y:S01]  /*cd20*/  ULOP3.LUT UR8, UR4, 0x3fff, URZ, 0xc0, !UPT ;  /* 0x00003fff04087892 */ /* 0x000fe2000f8ec03f */
[----:B------:R-:W-:Y:S01]  /*cd30*/  UMOV UR9, 0x40000040 ;  /* 0x4000004000097882 */ /* 0x000fe20000000000 */
[----:B------:R-:W-:-:S07]  /*cd40*/  WARPGROUP.ARRIVE ;  /* 0x00000000000079c5 */ /* 0x000fce0000000000 */
[----:B------:R-:W-:Y:S01]  /*cd50*/  HGMMA.64x64x16.F32.BF16 R56, gdesc[UR8].tnspA, R56 ;  /* 0x20e00000083879f0 */ /* 0x000fe20008701838 */
[----:B------:R-:W-:Y:S01]  /*cd60*/  UIADD3 UR8, UP0, UR8, 0x80, URZ ;  /* 0x0000008008087890 */ /* 0x000fe2000ff1e03f */
[----:B------:R-:W-:-:S03]  /*cd70*/  UMOV UR4, URZ ;  /* 0x0000003f00047c82 */ /* 0x000fc60008000000 */
[----:B------:R-:W-:-:S03]  /*cd80*/  UIADD3.X UR5, UR4, 0x40000040, URZ, UP0, !UPT ;  /* 0x4000004004057890 */ /* 0x000fc600087fe43f */
[----:B------:R-:W-:-:S06]  /*cd90*/  UMOV UR4, UR8 ;  /* 0x0000000800047c82 */ /* 0x000fcc0008000000 */
[----:B------:R-:W-:Y:S01]  /*cda0*/  HGMMA.64x64x16.F32.BF16 R56, gdesc[UR4].tnspA, R56 ;  /* 0x20e00000043879f0 */ /* 0x000fe20008701838 */
[----:B------:R-:W-:Y:S01]  /*cdb0*/  UIADD3.64 UR20, UR4, 0x80, URZ ;  /* 0x0000008004147897 */ /* 0x000fe2000fffe03f */
[--C-:B--2---:R-:W-:Y:S01]  /*cdc0*/  IMAD.X R205, R205, 0x1, R130.reuse, P5 ;  /* 0x00000001cdcd7824 */ /* 0x104fe200028e0682 */
[-C--:B---3--:R-:W-:Y:S01]  /*cdd0*/  IADD3 R219, P5, R219, R131.reuse, RZ ;  /* 0x00000083dbdb7210 */ /* 0x088fe20007fbe0ff */
[--C-:B------:R-:W-:Y:S01]  /*cde0*/  IMAD.X R226, R226, 0x1, R130.reuse, P6 ;  /* 0x00000001e2e27824 */ /* 0x100fe200030e0682 */
[-C--:B------:R-:W-:Y:S01]  /*cdf0*/  IADD3 R236, P6, R236, R131.reuse, RZ ;  /* 0x00000083ecec7210 */ /* 0x080fe20007fde0ff */
[--C-:B------:R-:W-:Y:S01]  /*ce00*/  IMAD.X R243, R243, 0x1, R130.reuse, P1 ;  /* 0x00000001f3f37824 */ /* 0x100fe200008e0682 */
[----:B------:R0:W-:Y:S01]  /*ce10*/  STL [R1+0x11c], R205 ;  /* 0x00011ccd01007387 */ /* 0x0001e20000100800 */
[-C--:B------:R-:W-:Y:S01]  /*ce20*/  IADD3 R252, P1, R252, R131.reuse, RZ ;  /* 0x00000083fcfc7210 */ /* 0x080fe20007f3e0ff */
[--C-:B------:R-:W-:Y:S01]  /*ce30*/  IMAD.X R160, R160, 0x1, R130.reuse, P2 ;  /* 0x00000001a0a07824 */ /* 0x100fe200010e0682 */
[-C--:B------:R-:W-:Y:S01]  /*ce40*/  IADD3 R150, P2, R150, R131.reuse, RZ ;  /* 0x0000008396967210 */ /* 0x080fe20007f5e0ff */
[--C-:B------:R-:W-:Y:S01]  /*ce50*/  IMAD.X R151, R151, 0x1, R130.reuse, P3 ;  /* 0x0000000197977824 */ /* 0x100fe200018e0682 */
[----:B------:R-:W-:Y:S01]  /*ce60*/  IADD3 R187, P3, R187, R131, RZ ;  /* 0x00000083bbbb7210 */ /* 0x000fe20007f7e0ff */
[----:B0-----:R-:W2:Y:S04]  /*ce70*/  LDL.LU R205, [R1+0x90] ;  /* 0x0000900001cd7983 */ /* 0x001ea80000300800 */
[----:B------:R-:W-:Y:S01]  /*ce80*/  STL [R1+0xf0], R219 ;  /* 0x0000f0db01007387 */ /* 0x000fe20000100800 */
[----:B------:R-:W-:Y:S03]  /*ce90*/  HGMMA.64x64x16.F32.BF16 R56, gdesc[UR20].tnspA, R56 ;  /* 0x20e00000143879f0 */ /* 0x000fe60008701838 */
[----:B------:R-:W-:Y:S01]  /*cea0*/  STL [R1+0x114], R226 ;  /* 0x000114e201007387 */ /* 0x000fe20000100800 */
[----:B------:R-:W-:-:S03]  /*ceb0*/  IMAD.X R203, R203, 0x1, R130, P4 ;  /* 0x00000001cbcb7824 */ /* 0x000fc600020e0682 */
[----:B------:R-:W-:Y:S01]  /*cec0*/  STL [R1+0xe8], R236 ;  /* 0x0000e8ec01007387 */ /* 0x000fe20000100800 */
[----:B------:R-:W-:-:S03]  /*ced0*/  IADD3 R212, P4, R212, R131, RZ ;  /* 0x00000083d4d47210 */ /* 0x000fc60007f9e0ff */
[----:B------:R-:W-:Y:S01]  /*cee0*/  STL [R1+0x10c], R243 ;  /* 0x00010cf301007387 */ /* 0x000fe20000100800 */
[----:B------:R-:W-:-:S03]  /*cef0*/  IMAD.X R213, R213, 0x1, R130, P6 ;  /* 0x00000001d5d57824 */ /* 0x000fc600030e0682 */
[----:B------:R-:W-:Y:S01]  /*cf00*/  STL [R1+0xe0], R252 ;  /* 0x0000e0fc01007387 */ /* 0x000fe20000100800 */
[----:B------:R-:W-:-:S03]  /*cf10*/  IMAD.X R220, R220, 0x1, R130, P5 ;  /* 0x00000001dcdc7824 */ /* 0x000fc600028e0682 */
[----:B------:R-:W-:Y:S01]  /*cf20*/  STL [R1+0x104], R160 ;  /* 0x000104a001007387 */ /* 0x000fe20000100800 */
[----:B------:R-:W-:-:S03]  /*cf30*/  IADD3 R228, P5, R228, R131, RZ ;  /* 0x00000083e4e47210 */ /* 0x000fc60007fbe0ff */
[----:B------:R-:W-:Y:S01]  /*cf40*/  STL [R1+0xd8], R150 ;  /* 0x0000d89601007387 */ /* 0x000fe20000100800 */
[----:B------:R-:W-:-:S03]  /*cf50*/  IADD3 R237, P6, R237, R131, RZ ;  /* 0x00000083eded7210 */ /* 0x000fc60007fde0ff */
[----:B------:R-:W-:Y:S01]  /*cf60*/  STL [R1+0xfc], R151 ;  /* 0x0000fc9701007387 */ /* 0x000fe20000100800 */
[----:B------:R-:W-:-:S03]  /*cf70*/  IMAD.X R244, R244, 0x1, R130, P1 ;  /* 0x00000001f4f47824 */ /* 0x000fc600008e0682 */
[----:B------:R-:W-:Y:S01]  /*cf80*/  STL [R1+0xd0], R187 ;  /* 0x0000d0bb01007387 */ /* 0x000fe20000100800 */
[----:B------:R-:W-:-:S03]  /*cf90*/  IADD3 R157, P1, R157, R131, RZ ;  /* 0x000000839d9d7210 */ /* 0x000fc60007f3e0ff */
[----:B------:R-:W-:Y:S01]  /*cfa0*/  STL [R1+0xf4], R203 ;  /* 0x0000f4cb01007387 */ /* 0x000fe20000100800 */
[----:B------:R-:W-:-:S03]  /*cfb0*/  UIADD3.64 UR24, UR4, 0x100, URZ ;  /* 0x0000010004187897 */ /* 0x000fc6000fffe03f */
[----:B------:R-:W-:Y:S01]  /*cfc0*/  STL [R1+0xc8], R212 ;  /* 0x0000c8d401007387 */ /* 0x000fe20000100800 */
[----:B----4-:R-:W-:-:S03]  /*cfd0*/  IMAD.X R141, R141, 0x1, R130, P2 ;  /* 0x000000018d8d7824 */ /* 0x010fc600010e0682 */
[----:B------:R0:W-:Y:S01]  /*cfe0*/  STL [R1+0xe4], R213 ;  /* 0x0000e4d501007387 */ /* 0x0001e20000100800 */
[----:B------:R-:W-:-:S03]  /*cff0*/  IADD3 R140, P2, R140, R131, RZ ;  /* 0x000000838c8c7210 */ /* 0x000fc60007f5e0ff */
[----:B------:R-:W-:Y:S01]  /*d000*/  STL [R1+0xec], R220 ;  /* 0x0000ecdc01007387 */ /* 0x000fe20000100800 */
[--C-:B------:R-:W-:Y:S01]  /*d010*/  IMAD.X R189, R189, 0x1, R130.reuse, P3 ;  /* 0x00000001bdbd7824 */ /* 0x100fe200018e0682 */
[----:B------:R-:W-:Y:S02]  /*d020*/  IADD3 R221, P3, R221, R131, RZ ;  /* 0x00000083dddd7210 */ /* 0x000fe40007f7e0ff */
[----:B0-----:R-:W3:Y:S04]  /*d030*/  LDL.LU R213, [R1+0xb4] ;  /* 0x0000b40001d57983 */ /* 0x001ee80000300800 */
[----:B------:R-:W-:Y:S04]  /*d040*/  STL [R1+0xc0], R228 ;  /* 0x0000c0e401007387 */ /* 0x000fe80000100800 */
[----:B------:R-:W-:Y:S04]  /*d050*/  STL [R1+0xb8], R237 ;  /* 0x0000b8ed01007387 */ /* 0x000fe80000100800 */
[----:B------:R-:W-:Y:S01]  /*d060*/  STL [R1+0xdc], R244 ;  /* 0x0000dcf401007387 */ /* 0x000fe20000100800 */
[----:B------:R-:W-:-:S03]  /*d070*/  IMAD.X R229, R229, 0x1, R130, P4 ;  /* 0x00000001e5e57824 */ /* 0x000fc600020e0682 */
[----:B------:R-:W-:Y:S04]  /*d080*/  STL [R1+0xb0], R157 ;  /* 0x0000b09d01007387 */ /* 0x000fe80000100800 */
[----:B------:R-:W-:Y:S01]  /*d090*/  STL [R1+0xd4], R141 ;  /* 0x0000d48d01007387 */ /* 0x000fe20000100800 */
[----:B------:R-:W-:-:S03]  /*d0a0*/  IADD3 R158, P4, R158, R131, RZ ;  /* 0x000000839e9e7210 */ /* 0x000fc60007f9e0ff */
[----:B------:R-:W4:Y:S01]  /*d0b0*/  LDL.LU R211, [R1+0x88] ;  /* 0x0000880001d37983 */ /* 0x000f220000300800 */
[----:B------:R-:W-:Y:S03]  /*d0c0*/  HGMMA.64x64x16.F32.BF16 R56, gdesc[UR24].tnspA, R56 ;  /* 0x20e00000183879f0 */ /* 0x000fe60008701838 */
[----:B------:R-:W-:Y:S01]  /*d0d0*/  STL [R1+0xa8], R140 ;  /* 0x0000a88c01007387 */ /* 0x000fe20000100800 */
[----:B------:R-:W-:-:S03]  /*d0e0*/  IMAD.X R159, R159, 0x1, R130, P5 ;  /* 0x000000019f9f7824 */ /* 0x000fc600028e0682 */
[----:B------:R0:W-:Y:S04]  /*d0f0*/  STL [R1+0xa0], R221 ;  /* 0x0000a0dd01007387 */ /* 0x0001e80000100800 */
[----:B------:R-:W-:Y:S04]  /*d100*/  STL [R1+0xcc], R189 ;  /* 0x0000ccbd01007387 */ /* 0x000fe80000100800 */
[----:B0-----:R-:W4:Y:S04]  /*d110*/  LDL.LU R221, [R1+0xac] ;  /* 0x0000ac0001dd7983 */ /* 0x001f280000300800 */
[----:B------:R0:W-:Y:S04]  /*d120*/  STL [R1+0xc4], R229 ;  /* 0x0000c4e501007387 */ /* 0x0001e80000100800 */
[----:B0-----:R-:W4:Y:S04]  /*d130*/  LDL.LU R229, [R1+0x80] ;  /* 0x0000800001e57983 */ /* 0x001f280000300800 */
[----:B------:R0:W-:Y:S04]  /*d140*/  STL [R1+0x98], R158 ;  /* 0x0000989e01007387 */ /* 0x0001e80000100800 */
[----:B0-----:R-:W4:Y:S04]  /*d150*/  LDL.LU R158, [R1+0xa4] ;  /* 0x0000a400019e7983 */ /* 0x001f280000300800 */
[----:B------:R0:W-:Y:S04]  /*d160*/  STL [R1+0xbc], R159 ;  /* 0x0000bc9f01007387 */ /* 0x0001e80000100800 */
[----:B0-----:R-:W4:Y:S01]  /*d170*/  LDL.LU R159, [R1+0x78] ;  /* 0x00007800019f7983 */ /* 0x001f220000300800 */
[----:B------:R-:W-:-:S02]  /*d180*/  UIADD3.64 UR28, UR4, 0x180, URZ ;  /* 0x00000180041c7897 */ /* 0x000fc4000fffe03f */
[----:B------:R-:W-:Y:S01]  /*d190*/  UIADD3.64 UR32, UR4, 0x200, URZ ;  /* 0x0000020004207897 */ /* 0x000fe2000fffe03f */
[----:B------:R-:W4:Y:S01]  /*d1a0*/  LDL.LU R219, [R1+0x9c] ;  /* 0x00009c0001db7983 */ /* 0x000f220000300800 */
[----:B------:R-:W-:-:S03]  /*d1b0*/  UIADD3.64 UR36, UR4, 0x280, URZ ;  /* 0x0000028004247897 */ /* 0x000fc6000fffe03f */
[----:B------:R-:W4:Y:S04]  /*d1c0*/  LDL.LU R226, [R1+0x70] ;  /* 0x0000700001e27983 */ /* 0x000f280000300800 */
[----:B------:R-:W4:Y:S01]  /*d1d0*/  LDL.LU R236, [R1+0x94] ;  /* 0x0000940001ec7983 */ /* 0x000f220000300800 */
[----:B------:R-:W-:Y:S04]  /*d1e0*/  HGMMA.64x64x16.F32.BF16 R56, gdesc[UR28].tnspA, R56 ;  /* 0x20e000001c3879f0 */ /* 0x000fe80008701838 */
[----:B------:R-:W-:Y:S01]  /*d1f0*/  HGMMA.64x64x16.F32.BF16 R56, gdesc[UR32].tnspA, R56 ;  /* 0x20e00000203879f0 */ /* 0x000fe20008701838 */
[----:B--2---:R-:W-:-:S05]  /*d200*/  IADD3 R205, P5, R205, R131, RZ ;  /* 0x00000083cdcd7210 */ /* 0x004fca0007fbe0ff */
[----:B------:R0:W-:Y:S04]  /*d210*/  STL [R1+0x90], R205 ;  /* 0x000090cd01007387 */ /* 0x0001e80000100800 */
[----:B------:R-:W2:Y:S04]  /*d220*/  LDL.LU R243, [R1+0x68] ;  /* 0x0000680001f37983 */ /* 0x000ea80000300800 */
[----:B------:R-:W2:Y:S04]  /*d230*/  LDL.LU R252, [R1+0x8c] ;  /* 0x00008c0001fc7983 */ /* 0x000ea80000300800 */
[----:B------:R-:W2:Y:S04]  /*d240*/  LDL.LU R160, [R1+0x60] ;  /* 0x0000600001a07983 */ /* 0x000ea80000300800 */
[----:B------:R-:W2:Y:S04]  /*d250*/  LDL.LU R150, [R1+0x84] ;  /* 0x0000840001967983 */ /* 0x000ea80000300800 */
[----:B------:R-:W2:Y:S01]  /*d260*/  LDL.LU R151, [R1+0x58] ;  /* 0x0000580001977983 */ /* 0x000ea20000300800 */
[----:B------:R-:W-:-:S03]  /*d270*/  UIADD3.64 UR12, UR4, 0x300, URZ ;  /* 0x00000300040c7897 */ /* 0x000fc6000fffe03f */
[----:B------:R-:W2:Y:S01]  /*d280*/  LDL.LU R187, [R1+0x7c] ;  /* 0x00007c0001bb7983 */ /* 0x000ea20000300800 */
[----:B------:R-:W-:-:S03]  /*d290*/  UIADD3.64 UR8, UR4, 0x780, URZ ;  /* 0x0000078004087897 */ /* 0x000fc6000fffe03f */
[----:B------:R-:W2:Y:S04]  /*d2a0*/  LDL.LU R203, [R1+0x50] ;  /* 0x0000500001cb7983 */ /* 0x000ea80000300800 */
[----:B------:R-:W2:Y:S04]  /*d2b0*/  LDL.LU R212, [R1+0x74] ;  /* 0x0000740001d47983 */ /* 0x000ea80000300800 */
[----:B------:R-:W2:Y:S04]  /*d2c0*/  LDL.LU R220, [R1+0x48] ;  /* 0x0000480001dc7983 */ /* 0x000ea80000300800 */
[----:B------:R-:W2:Y:S04]  /*d2d0*/  LDL.LU R228, [R1+0x6c] ;  /* 0x00006c0001e47983 */ /* 0x000ea80000300800 */
[----:B------:R-:W2:Y:S04]  /*d2e0*/  LDL.LU R237, [R1+0x30] ;  /* 0x0000300001ed7983 */ /* 0x000ea80000300800 */
[----:B------:R-:W2:Y:S04]  /*d2f0*/  LDL.LU R244, [R1+0x64] ;  /* 0x0000640001f47983 */ /* 0x000ea80000300800 */
[----:B------:R-:W2:Y:S04]  /*d300*/  LDL.LU R157, [R1+0x1c] ;  /* 0x00001c00019d7983 */ /* 0x000ea80000300800 */
[----:B------:R-:W2:Y:S01]  /*d310*/  LDL.LU R141, [R1+0x5c] ;  /* 0x00005c00018d7983 */ /* 0x000ea20000300800 */
[----:B------:R-:W-:Y:S01]  /*d320*/  HGMMA.64x64x16.F32.BF16 R56, gdesc[UR36].tnspA, R56 ;  /* 0x20e00000243879f0 */ /* 0x000fe20008701838 */
[----:B---3--:R-:W-:-:S05]  /*d330*/  IMAD.X R213, R213, 0x1, R130, P6 ;  /* 0x00000001d5d57824 */ /* 0x008fca00030e0682 */
[----:B------:R1:W-:Y:S04]  /*d340*/  STL [R1+0xb4], R213 ;  /* 0x0000b4d501007387 */ /* 0x0003e80000100800 */
[----:B------:R-:W3:Y:S04]  /*d350*/  LDL.LU R140, [R1+0xc] ;  /* 0x00000c00018c7983 */ /* 0x000ee80000300800 */
[----:B------:R-:W3:Y:S04]  /*d360*/  LDL.LU R189, [R1+0x54] ;  /* 0x0000540001bd7983 */ /* 0x000ee80000300800 */
[----:B0-----:R-:W3:Y:S04]  /*d370*/  LDL.LU R205, [R1+0x4] ;  /* 0x0000040001cd7983 */ /* 0x001ee80000300800 */
[----:B-1----:R-:W3:Y:S01]  /*d380*/  LDL.LU R213, [R1+0x4c] ;  /* 0x00004c0001d57983 */ /* 0x002ee20000300800 */
[----:B----4-:R-:W-:Y:S01]  /*d390*/  IADD3 R211, P6, R211, R131, RZ ;  /* 0x00000083d3d37210 */ /* 0x010fe20007fde0ff */
[----:B------:R-:W-:Y:S04]  /*d3a0*/  HGMMA.64x64x16.F32.BF16 R56, gdesc[UR12].tnspA, R56 ;  /* 0x20e000000c3879f0 */ /* 0x000fe80008701838 */
[----:B------:R-:W-:Y:S01]  /*d3b0*/  HGMMA.64x64x16.F32.BF16 R24, gdesc[UR8].tnspA, R24 ;  /* 0x20e00000081879f0 */ /* 0x000fe20008701818 */
[----:B------:R-:W-:-:S05]  /*d3c0*/  IMAD.X R221, R221, 0x1, R130, P1 ;  /* 0x00000001dddd7824 */ /* 0x000fca00008e0682 */
[----:B------:R0:W-:Y:S01]  /*d3d0*/  STL [R1+0xac], R221 ;  /* 0x0000acdd01007387 */ /* 0x0001e20000100800 */
[----:B------:R-:W-:-:S03]  /*d3e0*/  IADD3 R229, P1, R229, R131, RZ ;  /* 0x00000083e5e57210 */ /* 0x000fc60007f3e0ff */
[----:B0-----:R-:W4:Y:S04]  /*d3f0*/  LDL.LU R221, [R1+0x44] ;  /* 0x0000440001dd7983 */ /* 0x001f280000300800 */
[----:B------:R-:W-:Y:S04]  /*d400*/  STL [R1+0x88], R211 ;  /* 0x000088d301007387 */ /* 0x000fe80000100800 */
[----:B------:R0:W-:Y:S01]  /*d410*/  STL [R1+0x80], R229 ;  /* 0x000080e501007387 */ /* 0x0001e20000100800 */
[----:B------:R-:W-:-:S03]  /*d420*/  IMAD.X R158, R158, 0x1, R130, P2 ;  /* 0x000000019e9e7824 */ /* 0x000fc600010e0682 */
[----:B0-----:R-:W4:Y:S04]  /*d430*/  LDL.LU R229, [R1+0x2c] ;  /* 0x00002c0001e57983 */ /* 0x001f280000300800 */
[----:B------:R0:W-:Y:S01]  /*d440*/  STL [R1+0xa4], R158 ;  /* 0x0000a49e01007387 */ /* 0x0001e20000100800 */
[----:B------:R-:W-:-:S03]  /*d450*/  IADD3 R159, P2, R159, R131, RZ ;  /* 0x000000839f9f7210 */ /* 0x000fc60007f5e0ff */
[----:B0-----:R-:W4:Y:S04]  /*d460*/  LDL.LU R158, [R1+0x18] ;  /* 0x00001800019e7983 */ /* 0x001f280000300800 */
[----:B------:R0:W-:Y:S04]  /*d470*/  STL [R1+0x78], R159 ;  /* 0x0000789f01007387 */ /* 0x0001e80000100800 */
[----:B0-----:R-:W4:Y:S01]  /*d480*/  LDL.LU R159, [R1+0x8] ;  /* 0x00000800019f7983 */ /* 0x001f220000300800 */
[----:B------:R-:W-:Y:S01]  /*d490*/  UIADD3.64 UR44, UR4, 0x800, URZ ;  /* 0x00000800042c7897 */ /* 0x000fe2000fffe03f */
[----:B------:R-:W-:Y:S01]  /*d4a0*/  UMOV UR46, UR6 ;  /* 0x00000006002e7c82 */ /* 0x000fe20008000000 */
[----:B------:R-:W-:-:S07]  /*d4b0*/  UMOV UR47, UR7 ;  /* 0x00000007002f7c82 */ /* 0x000fce0008000000 */
[----:B------:R-:W-:Y:S01]  /*d4c0*/  HGMMA.64x64x16.F32.BF16 R24, gdesc[UR44].tnspA, R24 ;  /* 0x20e000002c1879f0 */ /* 0x000fe20008701818 */
[----:B------:R-:W-:Y:S02]  /*d4d0*/  UIADD3.64 UR20, UR4, 0x880, URZ ;  /* 0x0000088004147897 */ /* 0x000fe4000fffe03f */
[----:B------:R-:W-:-:S07]  /*d4e0*/  UIADD3.64 UR24, UR4, 0x900, URZ ;  /* 0x0000090004187897 */ /* 0x000fce000fffe03f */
[----:B------:R-:W-:Y:S01]  /*d4f0*/  HGMMA.64x64x16.F32.BF16 R24, gdesc[UR20].tnspA, R24 ;  /* 0x20e00000141879f0 */ /* 0x000fe20008701818 */
[--C-:B------:R-:W-:Y:S01]  /*d500*/  IMAD.X R219, R219, 0x1, R130.reuse, P3 ;  /* 0x00000001dbdb7824 */ /* 0x100fe200018e0682 */
[----:B------:R-:W-:Y:S01]  /*d510*/  IADD3 R226, P3, R226, R131, RZ ;  /* 0x00000083e2e27210 */ /* 0x000fe20007f7e0ff */
[----:B------:R-:W-:-:S03]  /*d520*/  IMAD.X R236, R236, 0x1, R130, P4 ;  /* 0x00000001ecec7824 */ /* 0x000fc600020e0682 */
[----:B------:R-:W-:Y:S01]  /*d530*/  STL [R1+0x9c], R219 ;  /* 0x00009cdb01007387 */ /* 0x000fe20000100800 */
[----:B--2---:R-:W-:-:S03]  /*d540*/  IADD3 R243, P4, R243, R131, RZ ;  /* 0x00000083f3f37210 */ /* 0x004fc60007f9e0ff */
[----:B------:R-:W-:Y:S01]  /*d550*/  STL [R1+0x70], R226 ;  /* 0x000070e201007387 */ /* 0x000fe20000100800 */
[--C-:B------:R-:W-:Y:S01]  /*d560*/  IMAD.X R252, R252, 0x1, R130.reuse, P5 ;  /* 0x00000001fcfc7824 */ /* 0x100fe200028e0682 */
[----:B------:R-:W-:Y:S01]  /*d570*/  HGMMA.64x64x16.F32.BF16 R24, gdesc[UR24].tnspA, R24 ;  /* 0x20e00000181879f0 */ /* 0x000fe20008701818 */
[-C--:B------:R-:W-:Y:S01]  /*d580*/  IADD3 R160, P5, R160, R131.reuse, RZ ;  /* 0x00000083a0a07210 */ /* 0x080fe20007fbe0ff */
[--C-:B------:R-:W-:Y:S01]  /*d590*/  IMAD.X R150, R150, 0x1, R130.reuse, P6 ;  /* 0x0000000196967824 */ /* 0x100fe200030e0682 */
[----:B------:R-:W-:Y:S01]  /*d5a0*/  STL [R1+0x94], R236 ;  /* 0x000094ec01007387 */ /* 0x000fe20000100800 */
[-C--:B------:R-:W-:Y:S01]  /*d5b0*/  IADD3 R151, P6, R151, R131.reuse, RZ ;  /* 0x0000008397977210 */ /* 0x080fe20007fde0ff */
[--C-:B------:R-:W-:Y:S01]  /*d5c0*/  IMAD.X R187, R187, 0x1, R130.reuse, P1 ;  /* 0x00000001bbbb7824 */ /* 0x100fe200008e0682 */
[----:B------:R-:W-:Y:S01]  /*d5d0*/  IADD3 R203, P1, R203, R131, RZ ;  /* 0x00000083cbcb7210 */ /* 0x000fe20007f3e0ff */
[----:B------:R-:W-:Y:S01]  /*d5e0*/  STL [R1+0x68], R243 ;  /* 0x000068f301007387 */ /* 0x000fe20000100800 */
[----:B------:R-:W-:Y:S01]  /*d5f0*/  IMAD.X R212, R212, 0x1, R130, P2 ;  /* 0x00000001d4d47824 */ /* 0x000fe200010e0682 */
[----:B------:R-:W-:-:S02]  /*d600*/  UIADD3.64 UR28, UR4, 0x980, URZ ;  /* 0x00000980041c7897 */ /* 0x000fc4000fffe03f */
[----:B------:R-:W-:Y:S01]  /*d610*/  STL [R1+0x8c], R252 ;  /* 0x00008cfc01007387 */ /* 0x000fe20000100800 */
[-C--:B------:R-:W-:Y:S01]  /*d620*/  IADD3 R220, P2, R220, R131.reuse, RZ ;  /* 0x00000083dcdc7210 */ /* 0x080fe20007f5e0ff */
[----:B------:R-:W-:Y:S02]  /*d630*/  IMAD.X R228, R228, 0x1, R130, P3 ;  /* 0x00000001e4e47824 */ /* 0x000fe400018e0682 */
        /* <DEDUP_REMOVED lines=9> */
[----:B------:R-:W-:Y:S04]  /*d6d0*/  STL [R1+0x74], R212 ;  /* 0x000074d401007387 */ /* 0x000fe80000100800 */
[----:B------:R-:W-:Y:S04]  /*d6e0*/  STL [R1+0x48], R220 ;  /* 0x000048dc01007387 */ /* 0x000fe80000100800 */
[----:B------:R-:W-:Y:S01]  /*d6f0*/  STL [R1+0x6c], R228 ;  /* 0x00006ce401007387 */ /* 0x000fe20000100800 */
[----:B---3--:R-:W-:-:S03]  /*d700*/  IADD3 R140, P5, R140, R131, RZ ;  /* 0x000000838c8c7210 */ /* 0x008fc60007fbe0ff */
        /* <DEDUP_REMOVED lines=8> */
[----:B------:R-:W-:Y:S04]  /*d790*/  STL [R1+0xc], R140 ;  /* 0x00000c8c01007387 */ /* 0x000fe80000100800 */
[----:B------:R-:W-:Y:S04]  /*d7a0*/  STL [R1+0x54], R189 ;  /* 0x000054bd01007387 */ /* 0x000fe80000100800 */
[----:B------:R-:W-:Y:S01]  /*d7b0*/  STL [R1+0x4], R205 ;  /* 0x000004cd01007387 */ /* 0x000fe20000100800 */
[----:B------:R-:W-:Y:S03]  /*d7c0*/  HGMMA.64x64x16.F32.BF16 R24, gdesc[UR28].tnspA, R24 ;  /* 0x20e000001c1879f0 */ /* 0x000fe60008701818 */
[----:B------:R-:W-:Y:S01]  /*d7d0*/  STL [R1+0x4c], R213 ;  /* 0x00004cd501007387 */ /* 0x000fe20000100800 */
[----:B----4-:R-:W-:-:S05]  /*d7e0*/  IMAD.X R221, R221, 0x1, R130, P2 ;  /* 0x00000001dddd7824 */ /* 0x010fca00010e0682 */
[----:B------:R-:W-:Y:S01]  /*d7f0*/  STL [R1+0x44], R221 ;  /* 0x000044dd01007387 */ /* 0x000fe20000100800 */
[----:B------:R-:W-:-:S05]  /*d800*/  IMAD.X R229, R229, 0x1, R130, P3 ;  /* 0x00000001e5e57824 */ /* 0x000fca00018e0682 */
[----:B------:R-:W-:Y:S01]  /*d810*/  STL [R1+0x2c], R229 ;  /* 0x00002ce501007387 */ /* 0x000fe20000100800 */
[----:B------:R-:W-:-:S05]  /*d820*/  IMAD.X R158, R158, 0x1, R130, P4 ;  /* 0x000000019e9e7824 */ /* 0x000fca00020e0682 */
[----:B------:R-:W-:Y:S04]  /*d830*/  STL [R1+0x18], R158 ;  /* 0x0000189e01007387 */ /* 0x000fe80000100800 */
[----:B------:R0:W-:Y:S01]  /*d840*/  STL [R1], R0 ;  /* 0x0000000001007387 */ /* 0x0001e20000100800 */
[----:B------:R-:W-:-:S05]  /*d850*/  IMAD.X R159, R159, 0x1, R130, P5 ;  /* 0x000000019f9f7824 */ /* 0x000fca00028e0682 */
[----:B------:R1:W-:Y:S04]  /*d860*/  STL [R1+0x8], R159 ;  /* 0x0000089f01007387 */ /* 0x0003e80000100800 */
[----:B0-----:R1:W5:Y:S01]  /*d870*/  LDL.LU R0, [R1+0x444] ;  /* 0x0004440001007983 */ /* 0x0013620000300800 */
[----:B------:R-:W-:-:S09]  /*d880*/  UIADD3.64 UR32, UR4, 0xa00, URZ ;  /* 0x00000a0004207897 */ /* 0x000fd2000fffe03f */
[----:B------:R-:W-:Y:S01]  /*d890*/  HGMMA.64x64x16.F32.BF16 R24, gdesc[UR32].tnspA, R24 ;  /* 0x20e00000201879f0 */ /* 0x000fe20008701818 */
[----:B------:R-:W-:Y:S02]  /*d8a0*/  UIADD3.64 UR36, UR4, 0xa80, URZ ;  /* 0x00000a8004247897 */ /* 0x000fe4000fffe03f */
[----:B------:R-:W-:-:S07]  /*d8b0*/  UIADD3.64 UR12, UR4, 0xb00, URZ ;  /* 0x00000b00040c7897 */ /* 0x000fce000fffe03f */
[----:B------:R-:W-:Y:S01]  /*d8c0*/  HGMMA.64x64x16.F32.BF16 R24, gdesc[UR36].tnspA, R24 ;  /* 0x20e00000241879f0 */ /* 0x000fe20008701818 */
[-C--:B------:R-:W-:Y:S02]  /*d8d0*/  IADD3 R242, P1, R242, R131.reuse, RZ ;  /* 0x00000083f2f27210 */ /* 0x080fe40007f3e0ff */
[-C--:B------:R-:W-:Y:S02]  /*d8e0*/  IADD3 R227, P2, R227, R131.reuse, RZ ;  /* 0x00000083e3e37210 */ /* 0x080fe40007f5e0ff */
[----:B------:R-:W-:Y:S02]  /*d8f0*/  IADD3 R209, P3, R209, R131, RZ ;  /* 0x00000083d1d17210 */ /* 0x000fe40007f7e0ff */
[----:B------:R-:W-:Y:S02]  /*d900*/  IADD3 R137, P4, R137, UR41, RZ ;  /* 0x0000002989897c10 */ /* 0x000fe4000ff9e0ff */
[----:B------:R-:W-:Y:S01]  /*d910*/  IADD3 R135, P5, R135, UR41, RZ ;  /* 0x0000002987877c10 */ /* 0x000fe2000ffbe0ff */
[--C-:B------:R-:W-:Y:S01]  /*d920*/  IMAD.X R234, R234, 0x1, R130.reuse, P1 ;  /* 0x00000001eaea7824 */ /* 0x100fe200008e0682 */
[----:B------:R-:W-:Y:S01]  /*d930*/  IADD3.X R112, R112, UR17, RZ, P4, !PT ;  /* 0x0000001170707c10 */ /* 0x000fe2000a7fe4ff */
[--C-:B------:R-:W-:Y:S01]  /*d940*/  IMAD.X R217, R217, 0x1, R130.reuse, P2 ;  /* 0x00000001d9d97824 */ /* 0x100fe200010e0682 */
[----:B------:R-:W-:Y:S01]  /*d950*/  IADD3.X R110, R110, UR17, RZ, P5, !PT ;  /* 0x000000116e6e7c10 */ /* 0x000fe2000affe4ff */
[----:B------:R-:W-:Y:S01]  /*d960*/  IMAD.X R199, R199, 0x1, R130, P3 ;  /* 0x00000001c7c77824 */ /* 0x000fe200018e0682 */
[----:B------:R-:W-:-:S02]  /*d970*/  IADD3 R138, P6, R138, UR41, RZ ;  /* 0x000000298a8a7c10 */ /* 0x000fc4000ffde0ff */
[----:B------:R-:W-:Y:S02]  /*d980*/  IADD3 R134, P1, R134, UR41, RZ ;  /* 0x0000002986867c10 */ /* 0x000fe4000ff3e0ff */
[----:B------:R-:W-:Y:S02]  /*d990*/  IADD3 R136, P2, R136, UR41, RZ ;  /* 0x0000002988887c10 */ /* 0x000fe4000ff5e0ff */
[----:B------:R-:W-:Y:S02]  /*d9a0*/  IADD3 R133, P3, R133, UR41, RZ ;  /* 0x0000002985857c10 */ /* 0x000fe4000ff7e0ff */
[----:B------:R-:W-:Y:S01]  /*d9b0*/  IADD3 R124, P4, R124, UR41, RZ ;  /* 0x000000297c7c7c10 */ /* 0x000fe2000ff9e0ff */
[----:B------:R-:W-:Y:S01]  /*d9c0*/  HGMMA.64x64x16.F32.BF16 R24, gdesc[UR12].tnspA, R24, gsb0 ;  /* 0x20e000000c1879f0 */ /* 0x000fe20008001818 */
[----:B------:R-:W-:Y:S02]  /*d9d0*/  IADD3 R123, P5, R123, UR41, RZ ;  /* 0x000000297b7b7c10 */ /* 0x000fe4000ffbe0ff */
[----:B------:R-:W-:-:S02]  /*d9e0*/  IADD3.X R108, R108, UR17, RZ, P6, !PT ;  /* 0x000000116c6c7c10 */ /* 0x000fc4000b7fe4ff */
[----:B------:R-:W-:Y:S02]  /*d9f0*/  IADD3.X R106, R106, UR17, RZ, P1, !PT ;  /* 0x000000116a6a7c10 */ /* 0x000fe40008ffe4ff */
[----:B------:R-:W-:Y:S02]  /*da00*/  IADD3.X R104, R104, UR17, RZ, P2, !PT ;  /* 0x0000001168687c10 */ /* 0x000fe400097fe4ff */
[----:B------:R-:W-:Y:S02]  /*da10*/  IADD3.X R102, R102, UR17, RZ, P3, !PT ;  /* 0x0000001166667c10 */ /* 0x000fe40009ffe4ff */
[----:B------:R-:W-:Y:S02]  /*da20*/  IADD3.X R100, R100, UR17, RZ, P4, !PT ;  /* 0x0000001164647c10 */ /* 0x000fe4000a7fe4ff */
[----:B------:R-:W-:Y:S02]  /*da30*/  IADD3.X R98, R98, UR17, RZ, P5, !PT ;  /* 0x0000001162627c10 */ /* 0x000fe4000affe4ff */
[----:B------:R-:W-:-:S02]  /*da40*/  IADD3 R122, P6, R122, UR41, RZ ;  /* 0x000000297a7a7c10 */ /* 0x000fc4000ffde0ff */
[----:B------:R-:W-:Y:S02]  /*da50*/  IADD3 R121, P1, R121, UR41, RZ ;  /* 0x0000002979797c10 */ /* 0x000fe4000ff3e0ff */
[----:B------:R-:W-:Y:S02]  /*da60*/  IADD3 R120, P2, R120, UR41, RZ ;  /* 0x0000002978787c10 */ /* 0x000fe4000ff5e0ff */
[----:B------:R-:W-:Y:S02]  /*da70*/  IADD3 R119, P3, R119, UR41, RZ ;  /* 0x0000002977777c10 */ /* 0x000fe4000ff7e0ff */
[----:B------:R-:W-:Y:S02]  /*da80*/  IADD3 R118, P4, R118, UR41, RZ ;  /* 0x0000002976767c10 */ /* 0x000fe4000ff9e0ff */
        /* <DEDUP_REMOVED lines=36> */
[----:B------:R-:W-:Y:S01]  /*dcd0*/  IADD3 R21, P5, R21, UR41, RZ ;  /* 0x0000002915157c10 */ /* 0x000fe2000ffbe0ff */
[----:B------:R-:W-:Y:S02]  /*dce0*/  WARPGROUP.DEPBAR.LE gsb0, 0x0 ;  /* 0x00008000000079c5 */ /* 0x000fe40000010000 */
[----:B------:R-:W-:-:S02]  /*dcf0*/  IADD3.X R3, R3, UR17, RZ, P6, !PT ;  /* 0x0000001103037c10 */ /* 0x000fc4000b7fe4ff */
[----:B------:R-:W-:Y:S02]  /*dd00*/  IADD3.X R19, R19, UR17, RZ, P1, !PT ;  /* 0x0000001113137c10 */ /* 0x000fe40008ffe4ff */
[----:B------:R-:W-:Y:S02]  /*dd10*/  IADD3.X R17, R17, UR17, RZ, P2, !PT ;  /* 0x0000001111117c10 */ /* 0x000fe400097fe4ff */
[----:B------:R-:W-:Y:S02]  /*dd20*/  IADD3.X R15, R15, UR17, RZ, P3, !PT ;  /* 0x000000110f0f7c10 */ /* 0x000fe40009ffe4ff */
[----:B------:R-:W-:Y:S02]  /*dd30*/  IADD3.X R13, R13, UR17, RZ, P4, !PT ;  /* 0x000000110d0d7c10 */ /* 0x000fe4000a7fe4ff */
[----:B------:R-:W-:Y:S01]  /*dd40*/  IADD3.X R11, R11, UR17, RZ, P5, !PT ;  /* 0x000000110b0b7c10 */ /* 0x000fe2000affe4ff */
[----:B-1----:R-:W-:Y:S06]  /*dd50*/  @P0 BRA `(.L_x_2) ;  /* 0xffffff7800b00947 */ /* 0x002fec000383ffff */
[----:B------:R-:W-:Y:S02]  /*dd60*/  F2FP.BF16.F32.PACK_AB R55, R55, R54 ;  /* 0x000000363737723e */ /* 0x000fe400000010ff */
[----:B------:R-:W-:Y:S02]  /*dd70*/  F2FP.BF16.F32.PACK_AB R51, R51, R50 ;  /* 0x000000323333723e */ /* 0x000fe400000010ff */
[----:B------:R-:W-:Y:S02]  /*dd80*/  F2FP.BF16.F32.PACK_AB R47, R47, R46 ;  /* 0x0000002e2f2f723e */ /* 0x000fe400000010ff */
[----:B------:R-:W-:Y:S02]  /*dd90*/  F2FP.BF16.F32.PACK_AB R43, R43, R42 ;  /* 0x0000002a2b2b723e */ /* 0x000fe400000010ff */
[----:B------:R-:W-:Y:S02]  /*dda0*/  F2FP.BF16.F32.PACK_AB R39, R39, R38 ;  /* 0x000000262727723e */ /* 0x000fe400000010ff */
[----:B------:R-:W-:-:S02]  /*ddb0*/  F2FP.BF16.F32.PACK_AB R35, R35, R34 ;  /* 0x000000222323723e */ /* 0x000fc400000010ff */
        /* <DEDUP_REMOVED lines=25> */
[----:B------:R-:W-:-:S07]  /*df50*/  F2FP.BF16.F32.PACK_AB R8, R57, R56 ;  /* 0x000000383908723e */ /* 0x000fce00000010ff */
.L_x_1:
[----:B------:R-:W2:Y:S01]  /*df60*/  LDL.LU R3, [R1+0x440] ;  /* 0x0004400001037983 */ /* 0x000ea20000300800 */
[----:B------:R-:W-:Y:S01]  /*df70*/  ULDC.64 UR6, c[0x0][0x228] ;  /* 0x00008a0000067ab9 */ /* 0x000fe20000000a00 */
[----:B------:R-:W1:Y:S01]  /*df80*/  S2R R16, SR_TID.X ;  /* 0x0000000000107919 */ /* 0x000e620000002100 */
[C---:B-----5:R-:W-:Y:S01]  /*df90*/  VIADD R12, R0.reuse, 0x2 ;  /* 0x00000002000c7836 */ /* 0x060fe20000000000 */
[----:B------:R-:W-:Y:S01]  /*dfa0*/  ULDC UR4, c[0x0][0x244] ;  /* 0x0000910000047ab9 */ /* 0x000fe20000000800 */
[----:B------:R-:W3:Y:S01]  /*dfb0*/  LDL.LU R15, [R1+0x43c] ;  /* 0x00043c00010f7983 */ /* 0x000ee20000300800 */
[C---:B------:R-:W-:Y:S02]  /*dfc0*/  VIADD R14, R0.reuse, 0x1 ;  /* 0x00000001000e7836 */ /* 0x040fe40000000000 */
[----:B------:R-:W-:Y:S02]  /*dfd0*/  VIADD R29, R0, 0x5 ;  /* 0x00000005001d7836 */ /* 0x000fe40000000000 */
[C---:B-1----:R-:W-:Y:S01]  /*dfe0*/  IMAD.SHL.U32 R2, R16.reuse, 0x10, RZ ;  /* 0x0000001010027824 */ /* 0x042fe200078e00ff */
[----:B------:R-:W-:-:S04]  /*dff0*/  LOP3.LUT R28, R16, 0xff, RZ, 0xc0, !PT ;  /* 0x000000ff101c7812 */ /* 0x000fc800078ec0ff */
[----:B------:R-:W-:Y:S02]  /*e000*/  LOP3.LUT R2, R2, 0xf0, RZ, 0xc0, !PT ;  /* 0x000000f002027812 */ /* 0x000fe400078ec0ff */
[----:B------:R-:W-:Y:S01]  /*e010*/  LEA R28, R28, UR16, 0x4 ;  /* 0x000000101c1c7c11 */ /* 0x000fe2000f8e20ff */
[----:B------:R-:W-:Y:S01]  /*e020*/  BAR.SYNC.DEFER_BLOCKING 0x0 ;  /* 0x0000000000007b1d */ /* 0x000fe20000010000 */
[----:B--2---:R-:W-:Y:S01]  /*e030*/  LOP3.LUT R13, R3, 0x800, RZ, 0xc0, !PT ;  /* 0x00000800030d7812 */ /* 0x004fe200078ec0ff */
[----:B------:R-:W-:-:S03]  /*e040*/  IMAD.SHL.U32 R3, R16, 0x8, RZ ;  /* 0x0000000810037824 */ /* 0x000fc600078e00ff */
[----:B------:R-:W-:Y:S01]  /*e050*/  IADD3 R2, R13, UR16, R2 ;  /* 0x000000100d027c10 */ /* 0x000fe2000fffe002 */
[----:B------:R-:W-:Y:S01]  /*e060*/  VIADD R13, R0, 0x3 ;  /* 0x00000003000d7836 */ /* 0x000fe20000000000 */
[----:B------:R-:W-:Y:S02]  /*e070*/  LOP3.LUT R3, R3, 0x700, RZ, 0xc0, !PT ;  /* 0x0000070003037812 */ /* 0x000fe400078ec0ff */
[----:B---3--:R-:W-:Y:S01]  /*e080*/  ISETP.GE.AND P0, PT, R15, UR6, PT ;  /* 0x000000060f007c0c */ /* 0x008fe2000bf06270 */
[----:B------:R-:W-:Y:S02]  /*e090*/  ULDC UR6, c[0x0][0x248] ;  /* 0x0000920000067ab9 */ /* 0x000fe40000000800 */
[----:B------:R-:W-:Y:S01]  /*e0a0*/  IMAD.IADD R56, R3, 0x1, R2 ;  /* 0x0000000103387824 */ /* 0x000fe200078e0202 */
[----:B------:R-:W-:Y:S01]  /*e0b0*/  ISETP.LT.AND P1, PT, R12, UR7, !P0 ;  /* 0x000000070c007c0c */ /* 0x000fe2000c721270 */
[----:B------:R-:W-:Y:S01]  /*e0c0*/  VIADD R12, R0, 0x4 ;  /* 0x00000004000c7836 */ /* 0x000fe20000000000 */
[----:B------:R-:W-:Y:S01]  /*e0d0*/  ISETP.LT.AND P2, PT, R14, UR7, !P0 ;  /* 0x000000070e007c0c */ /* 0x000fe2000c741270 */
[----:B------:R-:W-:Y:S01]  /*e0e0*/  IMAD R3, R15, UR4, RZ ;  /* 0x000000040f037c24 */ /* 0x000fe2000f8e02ff */
[----:B------:R-:W-:Y:S01]  /*e0f0*/  STSM.16.M88.4 [R56], R8 ;  /* 0x0000000838007844 */ /* 0x000fe20000000200 */
[----:B------:R-:W-:Y:S01]  /*e100*/  BAR.SYNC.DEFER_BLOCKING 0x0 ;  /* 0x0000000000007b1d */ /* 0x000fe20000010000 */
[----:B------:R-:W-:-:S02]  /*e110*/  ISETP.LT.AND P5, PT, R13, UR7, !P0 ;  /* 0x000000070d007c0c */ /* 0x000fc4000c7a1270 */
[----:B------:R-:W-:-:S03]  /*e120*/  ISETP.LT.AND P4, PT, R12, UR7, !P0 ;  /* 0x000000070c007c0c */ /* 0x000fc6000c781270 */
[----:B------:R-:W-:Y:S02]  /*e130*/  ULDC.64 UR4, c[0x0][0x220] ;  /* 0x0000880000047ab9 */ /* 0x000fe40000000a00 */
[----:B------:R-:W-:-:S04]  /*e140*/  LEA R2, P3, R3, UR4, 0x1 ;  /* 0x0000000403027c11 */ /* 0x000fc8000f8608ff */
[----:B------:R-:W-:Y:S02]  /*e150*/  LEA.HI.X.SX32 R3, R3, UR5, 0x1, P3 ;  /* 0x0000000503037c11 */ /* 0x000fe400098f0eff */
[C---:B------:R-:W-:Y:S01]  /*e160*/  ISETP.LT.AND P3, PT, R0.reuse, UR7, !P0 ;  /* 0x0000000700007c0c */ /* 0x040fe2000c761270 */
[----:B------:R-:W1:Y:S01]  /*e170*/  LDS.128 R60, [R28] ;  /* 0x000000001c3c7984 */ /* 0x000e620000000c00 */
[----:B------:R-:W-:Y:S06]  /*e180*/  BAR.SYNC.DEFER_BLOCKING 0x0 ;  /* 0x0000000000007b1d */ /* 0x000fec0000010000 */
[----:B------:R2:W-:Y:S02]  /*e190*/  STSM.16.M88.4 [R56], R4 ;  /* 0x0000000438007844 */ /* 0x0005e40000000200 */
[----:B------:R-:W-:Y:S01]  /*e1a0*/  BAR.SYNC.DEFER_BLOCKING 0x0 ;  /* 0x0000000000007b1d */ /* 0x000fe20000010000 */
[----:B--2---:R-:W-:-:S05]  /*e1b0*/  IMAD R4, R0, UR6, RZ ;  /* 0x0000000600047c24 */ /* 0x004fca000f8e02ff */
[----:B------:R-:W-:-:S04]  /*e1c0*/  LEA R30, P6, R4, R2, 0x1 ;  /* 0x00000002041e7211 */ /* 0x000fc800078c08ff */
[C---:B------:R-:W-:Y:S01]  /*e1d0*/  LEA.HI.X.SX32 R31, R4.reuse, R3, 0x1, P6 ;  /* 0x00000003041f7211 */ /* 0x040fe200030f0eff */
[----:B------:R-:W2:Y:S01]  /*e1e0*/  LDS.128 R24, [R28] ;  /* 0x000000001c187984 */ /* 0x000ea20000000c00 */
[----:B------:R-:W-:Y:S06]  /*e1f0*/  BAR.SYNC.DEFER_BLOCKING 0x0 ;  /* 0x0000000000007b1d */ /* 0x000fec0000010000 */
[----:B------:R3:W-:Y:S02]  /*e200*/  STSM.16.M88.4 [R56], R32 ;  /* 0x0000002038007844 */ /* 0x0007e40000000200 */
[----:B------:R-:W-:Y:S01]  /*e210*/  BAR.SYNC.DEFER_BLOCKING 0x0 ;  /* 0x0000000000007b1d */ /* 0x000fe20000010000 */
[----:B---3--:R-:W-:-:S04]  /*e220*/  VIADD R33, R4, UR6 ;  /* 0x0000000604217c36 */ /* 0x008fc80008000000 */
[C---:B------:R-:W-:Y:S01]  /*e230*/  VIADD R35, R33.reuse, UR6 ;  /* 0x0000000621237c36 */ /* 0x040fe20008000000 */
[----:B------:R-:W-:-:S04]  /*e240*/  LEA R32, P6, R33, R2, 0x1 ;  /* 0x0000000221207211 */ /* 0x000fc800078c08ff */
[-C--:B------:R-:W-:Y:S02]  /*e250*/  LEA.HI.X.SX32 R33, R33, R3.reuse, 0x1, P6 ;  /* 0x0000000321217211 */ /* 0x080fe400030f0eff */
[C---:B------:R-:W-:Y:S01]  /*e260*/  LEA R34, P6, R35.reuse, R2, 0x1 ;  /* 0x0000000223227211 */ /* 0x040fe200078c08ff */
[----:B0-----:R-:W0:Y:S01]  /*e270*/  LDS.128 R20, [R28] ;  /* 0x000000001c147984 */ /* 0x001e220000000c00 */
[----:B------:R-:W-:Y:S06]  /*e280*/  BAR.SYNC.DEFER_BLOCKING 0x0 ;  /* 0x0000000000007b1d */ /* 0x000fec0000010000 */
[----:B------:R3:W-:Y:S02]  /*e290*/  STSM.16.M88.4 [R56], R36 ;  /* 0x0000002438007844 */ /* 0x0007e40000000200 */
[----:B------:R-:W-:Y:S01]  /*e2a0*/  BAR.SYNC.DEFER_BLOCKING 0x0 ;  /* 0x0000000000007b1d */ /* 0x000fe20000010000 */
[C---:B---3--:R-:W-:Y:S01]  /*e2b0*/  VIADD R36, R35.reuse, UR6 ;  /* 0x0000000623247c36 */ /* 0x048fe20008000000 */
[----:B------:R-:W-:-:S02]  /*e2c0*/  LEA.HI.X.SX32 R35, R35, R3, 0x1, P6 ;  /* 0x0000000323237211 */ /* 0x000fc400030f0eff */
[----:B-1----:R-:W-:Y:S01]  /*e2d0*/  PRMT R38, R61, 0x7632, R38 ;  /* 0x000076323d267816 */ /* 0x002fe20000000026 */
[----:B------:R-:W-:Y:S01]  /*e2e0*/  VIADD R37, R36, UR6 ;  /* 0x0000000624257c36 */ /* 0x000fe20008000000 */
[----:B------:R-:W-:Y:S01]  /*e2f0*/  PRMT R39, R62, 0x7632, R39 ;  /* 0x000076323e277816 */ /* 0x000fe20000000027 */
[----:B------:R-:W1:Y:S01]  /*e300*/  LDS.128 R16, [R28] ;  /* 0x000000001c107984 */ /* 0x000e620000000c00 */
[----:B------:R-:W-:Y:S06]  /*e310*/  BAR.SYNC.DEFER_BLOCKING 0x0 ;  /* 0x0000000000007b1d */ /* 0x000fec0000010000 */
[----:B------:R-:W-:Y:S02]  /*e320*/  STSM.16.M88.4 [R56], R40 ;  /* 0x0000002838007844 */ /* 0x000fe40000000200 */
[----:B------:R-:W-:Y:S06]  /*e330*/  BAR.SYNC.DEFER_BLOCKING 0x0 ;  /* 0x0000000000007b1d */ /* 0x000fec0000010000 */
[----:B------:R-:W3:Y:S02]  /*e340*/  LDS.128 R12, [R28] ;  /* 0x000000001c0c7984 */ /* 0x000ee40000000c00 */
[----:B------:R-:W-:Y:S06]  /*e350*/  BAR.SYNC.DEFER_BLOCKING 0x0 ;  /* 0x0000000000007b1d */ /* 0x000fec0000010000 */
[----:B------:R-:W-:Y:S02]  /*e360*/  STSM.16.M88.4 [R56], R44 ;  /* 0x0000002c38007844 */ /* 0x000fe40000000200 */
[----:B------:R-:W-:Y:S06]  /*e370*/  BAR.SYNC.DEFER_BLOCKING 0x0 ;  /* 0x0000000000007b1d */ /* 0x000fec0000010000 */
[----:B------:R-:W4:Y:S02]  /*e380*/  LDS.128 R8, [R28] ;  /* 0x000000001c087984 */ /* 0x000f240000000c00 */
[----:B------:R-:W-:Y:S06]  /*e390*/  BAR.SYNC.DEFER_BLOCKING 0x0 ;  /* 0x0000000000007b1d */ /* 0x000fec0000010000 */
[----:B------:R-:W-:Y:S02]  /*e3a0*/  STSM.16.M88.4 [R56], R48 ;  /* 0x0000003038007844 */ /* 0x000fe40000000200 */
[----:B------:R-:W-:Y:S06]  /*e3b0*/  BAR.SYNC.DEFER_BLOCKING 0x0 ;  /* 0x0000000000007b1d */ /* 0x000fec0000010000 */
[----:B------:R-:W4:Y:S02]  /*e3c0*/  LDS.128 R4, [R28] ;  /* 0x000000001c047984 */ /* 0x000f240000000c00 */
[----:B------:R-:W-:Y:S06]  /*e3d0*/  BAR.SYNC.DEFER_BLOCKING 0x0 ;  /* 0x0000000000007b1d */ /* 0x000fec0000010000 */
[----:B------:R-:W-:Y:S02]  /*e3e0*/  STSM.16.M88.4 [R56], R52 ;  /* 0x0000003438007844 */ /* 0x000fe40000000200 */
[----:B------:R-:W-:Y:S06]  /*e3f0*/  BAR.SYNC.DEFER_BLOCKING 0x0 ;  /* 0x0000000000007b1d */ /* 0x000fec0000010000 */
[----:B------:R2:W-:Y:S01]  /*e400*/  @P3 STG.E.U16 desc[UR18][R30.64], R60 ;  /* 0x0000003c1e003986 */ /* 0x0005e2000c101512 */
[----:B------:R-:W-:Y:S01]  /*e410*/  ISETP.LT.AND P3, PT, R29, UR7, !P0 ;  /* 0x000000071d007c0c */ /* 0x000fe2000c761270 */
[----:B------:R-:W-:Y:S01]  /*e420*/  VIADD R29, R0, 0x6 ;  /* 0x00000006001d7836 */ /* 0x000fe20000000000 */
[----:B--2---:R-:W-:-:S02]  /*e430*/  PRMT R31, R60, 0x7632, R31 ;  /* 0x000076323c1f7816 */ /* 0x004fc4000000001f */
[----:B------:R-:W-:-:S03]  /*e440*/  LEA R30, P6, R36, R2, 0x1 ;  /* 0x00000002241e7211 */ /* 0x000fc600078c08ff */
[----:B------:R2:W-:Y:S01]  /*e450*/  @P2 STG.E.U16 desc[UR18][R32.64], R31 ;  /* 0x0000001f20002986 */ /* 0x0005e2000c101512 */
[----:B------:R-:W-:Y:S01]  /*e460*/  ISETP.LT.AND P2, PT, R29, UR7, !P0 ;  /* 0x000000071d007c0c */ /* 0x000fe2000c741270 */
[C---:B------:R-:W-:Y:S02]  /*e470*/  VIADD R29, R0.reuse, 0x7 ;  /* 0x00000007001d7836 */ /* 0x040fe40000000000 */
[----:B------:R0:W-:Y:S03]  /*e480*/  @P1 STG.E.U16 desc[UR18][R34.64], R61 ;  /* 0x0000003d22001986 */ /* 0x0001e6000c101512 */
[----:B------:R-:W-:Y:S01]  /*e490*/  ISETP.LT.AND P1, PT, R29, UR7, !P0 ;  /* 0x000000071d007c0c */ /* 0x000fe2000c721270 */
[----:B------:R-:W-:Y:S01]  /*e4a0*/  VIADD R29, R0, 0x8 ;  /* 0x00000008001d7836 */ /* 0x000fe20000000000 */
[----:B--2---:R-:W-:Y:S01]  /*e4b0*/  LEA.HI.X.SX32 R31, R36, R3, 0x1, P6 ;  /* 0x00000003241f7211 */ /* 0x004fe200030f0eff */
[C---:B------:R-:W-:Y:S01]  /*e4c0*/  VIADD R33, R37.reuse, UR6 ;  /* 0x0000000625217c36 */ /* 0x040fe20008000000 */
[----:B------:R-:W-:-:S03]  /*e4d0*/  LEA R36, P6, R37, R2, 0x1 ;  /* 0x0000000225247211 */ /* 0x000fc600078c08ff */
[----:B------:R2:W-:Y:S01]  /*e4e0*/  @P5 STG.E.U16 desc[UR18][R30.64], R38 ;  /* 0x000000261e005986 */ /* 0x0005e2000c101512 */
[-C--:B------:R-:W-:Y:S01]  /*e4f0*/  LEA.HI.X.SX32 R37, R37, R3.reuse, 0x1, P6 ;  /* 0x0000000325257211 */ /* 0x080fe200030f0eff */
[----:B0-----:R-:W-:Y:S01]  /*e500*/  VIADD R35, R33, UR6 ;  /* 0x0000000621237c36 */ /* 0x001fe20008000000 */
[----:B------:R-:W-:Y:S01]  /*e510*/  ISETP.LT.AND P5, PT, R29, UR7, !P0 ;  /* 0x000000071d007c0c */ /* 0x000fe2000c7a1270 */
[C---:B------:R-:W-:Y:S01]  /*e520*/  VIADD R29, R0.reuse, 0x9 ;  /* 0x00000009001d7836 */ /* 0x040fe20000000000 */
[CC--:B------:R-:W-:Y:S01]  /*e530*/  LEA R32, P6, R33.reuse, R2.reuse, 0x1 ;  /* 0x0000000221207211 */ /* 0x0c0fe200078c08ff */
[----:B------:R0:W-:Y:S03]  /*e540*/  @P4 STG.E.U16 desc[UR18][R36.64], R62 ;  /* 0x0000003e24004986 */ /* 0x0001e6000c101512 */
[----:B------:R-:W-:Y:S02]  /*e550*/  LEA.HI.X.SX32 R33, R33, R3, 0x1, P6 ;  /* 0x0000000321217211 */ /* 0x000fe400030f0eff */
[----:B------:R-:W-:Y:S01]  /*e560*/  ISETP.LT.AND P4, PT, R29, UR7, !P0 ;  /* 0x000000071d007c0c */ /* 0x000fe2000c781270 */
[----:B------:R-:W-:Y:S01]  /*e570*/  VIADD R29, R0, 0xa ;  /* 0x0000000a001d7836 */ /* 0x000fe20000000000 */
[C---:B------:R-:W-:Y:S01]  /*e580*/  LEA R34, P6, R35.reuse, R2, 0x1 ;  /* 0x0000000223227211 */ /* 0x040fe200078c08ff */
[----:B--2---:R-:W-:Y:S01]  /*e590*/  VIADD R31, R35, UR6 ;  /* 0x00000006231f7c36 */ /* 0x004fe20008000000 */
[----:B------:R2:W-:Y:S01]  /*e5a0*/  @P3 STG.E.U16 desc[UR18][R32.64], R39 ;  /* 0x0000002720003986 */ /* 0x0005e2000c101512 */
[----:B------:R-:W-:-:S02]  /*e5b0*/  PRMT R38, R63, 0x7632, R38 ;  /* 0x000076323f267816 */ /* 0x000fc40000000026 */
[-C--:B------:R-:W-:Y:S01]  /*e5c0*/  LEA.HI.X.SX32 R35, R35, R3.reuse, 0x1, P6 ;  /* 0x0000000323237211 */ /* 0x080fe200030f0eff */
[----:B0-----:R-:W-:Y:S01]  /*e5d0*/  VIADD R37, R31, UR6 ;  /* 0x000000061f257c36 */ /* 0x001fe20008000000 */
[----:B------:R-:W-:Y:S01]  /*e5e0*/  ISETP.LT.AND P3, PT, R29, UR7, !P0 ;  /* 0x000000071d007c0c */ /* 0x000fe2000c761270 */
[C---:B------:R-:W-:Y:S01]  /*e5f0*/  VIADD R29, R0.reuse, 0xb ;  /* 0x0000000b001d7836 */ /* 0x040fe20000000000 */
[-C--:B------:R-:W-:Y:S01]  /*e600*/  LEA R30, P6, R31, R2.reuse, 0x1 ;  /* 0x000000021f1e7211 */ /* 0x080fe200078c08ff */
[----:B------:R0:W-:Y:S03]  /*e610*/  @P2 STG.E.U16 desc[UR18][R34.64], R63 ;  /* 0x0000003f22002986 */ /* 0x0001e6000c101512 */
[----:B------:R-:W-:Y:S01]  /*e620*/  ISETP.LT.AND P2, PT, R29, UR7, !P0 ;  /* 0x000000071d007c0c */ /* 0x000fe2000c741270 */
[----:B------:R-:W-:Y:S01]  /*e630*/  VIADD R29, R0, 0xc ;  /* 0x0000000c001d7836 */ /* 0x000fe20000000000 */
[----:B------:R-:W-:Y:S01]  /*e640*/  LEA.HI.X.SX32 R31, R31, R3, 0x1, P6 ;  /* 0x000000031f1f7211 */ /* 0x000fe200030f0eff */
[C---:B--2---:R-:W-:Y:S01]  /*e650*/  VIADD R33, R37.reuse, UR6 ;  /* 0x0000000625217c36 */ /* 0x044fe20008000000 */
        /* <DEDUP_REMOVED lines=12> */
[----:B--2---:R-:W-:-:S03]  /*e720*/  VIADD R31, R35, UR6 ;  /* 0x00000006231f7c36 */ /* 0x004fc60008000000 */
[----:B------:R-:W-:Y:S02]  /*e730*/  LEA.HI.X.SX32 R35, R35, R3, 0x1, P6 ;  /* 0x0000000323237211 */ /* 0x000fe400030f0eff */
[----:B0-----:R-:W-:Y:S01]  /*e740*/  PRMT R37, R24, 0x7632, R37 ;  /* 0x0000763218257816 */ /* 0x001fe20000000025 */
[----:B------:R-:W-:Y:S01]  /*e750*/  VIADD R24, R0, 0xf ;  /* 0x0000000f00187836 */ /* 0x000fe20000000000 */
[----:B------:R-:W-:-:S03]  /*e760*/  LEA R30, P6, R31, R2, 0x1 ;  /* 0x000000021f1e7211 */ /* 0x000fc600078c08ff */
[----:B------:R0:W-:Y:S01]  /*e770*/  @P4 STG.E.U16 desc[UR18][R32.64], R37 ;  /* 0x0000002520004986 */ /* 0x0001e2000c101512 */
[----:B------:R-:W-:Y:S01]  /*e780*/  ISETP.LT.AND P4, PT, R29, UR7, !P0 ;  /* 0x000000071d007c0c */ /* 0x000fe2000c781270 */
[C---:B------:R-:W-:Y:S01]  /*e790*/  VIADD R29, R31.reuse, UR6 ;  /* 0x000000061f1d7c36 */ /* 0x040fe20008000000 */
[----:B------:R-:W-:Y:S01]  /*e7a0*/  LEA.HI.X.SX32 R31, R31, R3, 0x1, P6 ;  /* 0x000000031f1f7211 */ /* 0x000fe200030f0eff */
[----:B------:R2:W-:Y:S01]  /*e7b0*/  @P3 STG.E.U16 desc[UR18][R34.64], R25 ;  /* 0x0000001922003986 */ /* 0x0005e2000c101512 */
[----:B------:R-:W-:Y:S01]  /*e7c0*/  ISETP.LT.AND P3, PT, R24, UR7, !P0 ;  /* 0x0000000718007c0c */ /* 0x000fe2000c761270 */
[----:B------:R-:W-:Y:S01]  /*e7d0*/  VIADD R24, R0, 0x10 ;  /* 0x0000001000187836 */ /* 0x000fe20000000000 */
[C---:B------:R-:W-:Y:S01]  /*e7e0*/  LEA R36, P6, R29.reuse, R2, 0x1 ;  /* 0x000000021d247211 */ /* 0x040fe200078c08ff */
[----:B0-----:R-:W-:-:S03]  /*e7f0*/  VIADD R33, R29, UR6 ;  /* 0x000000061d217c36 */ /* 0x001fc60008000000 */
[----:B------:R-:W-:Y:S01]  /*e800*/  LEA.HI.X.SX32 R37, R29, R3, 0x1, P6 ;  /* 0x000000031d257211 */ /* 0x000fe200030f0eff */
[----:B------:R-:W-:Y:S01]  /*e810*/  VIADD R29, R0, 0x12 ;  /* 0x00000012001d7836 */ /* 0x000fe20000000000 */
[----:B--2---:R-:W-:Y:S01]  /*e820*/  PRMT R35, R25, 0x7632, R35 ;  /* 0x0000763219237816 */ /* 0x004fe20000000023 */
[C---:B------:R-:W-:Y:S01]  /*e830*/  VIADD R25, R33.reuse, UR6 ;  /* 0x0000000621197c36 */ /* 0x040fe20008000000 */
[----:B------:R-:W-:-:S03]  /*e840*/  LEA R32, P6, R33, R2, 0x1 ;  /* 0x0000000221207211 */ /* 0x000fc600078c08ff */
[----:B------:R0:W-:Y:S01]  /*e850*/  @P2 STG.E.U16 desc[UR18][R30.64], R35 ;  /* 0x000000231e002986 */ /* 0x0001e2000c101512 */
[----:B------:R-:W-:Y:S01]  /*e860*/  ISETP.LT.AND P2, PT, R24, UR7, !P0 ;  /* 0x0000000718007c0c */ /* 0x000fe2000c741270 */
[----:B------:R-:W-:Y:S01]  /*e870*/  VIADD R24, R0, 0x11 ;  /* 0x0000001100187836 */ /* 0x000fe20000000000 */
[----:B------:R-:W-:Y:S01]  /*e880*/  LEA.HI.X.SX32 R33, R33, R3, 0x1, P6 ;  /* 0x0000000321217211 */ /* 0x000fe200030f0eff */
[----:B------:R2:W-:Y:S03]  /*e890*/  @P1 STG.E.U16 desc[UR18][R36.64], R26 ;  /* 0x0000001a24001986 */ /* 0x0005e6000c101512 */
[----:B------:R-:W-:Y:S02]  /*e8a0*/  ISETP.LT.AND P1, PT, R24, UR7, !P0 ;  /* 0x0000000718007c0c */ /* 0x000fe4000c721270 */
[C---:B------:R-:W-:Y:S01]  /*e8b0*/  LEA R24, P6, R25.reuse, R2, 0x1 ;  /* 0x0000000219187211 */ /* 0x040fe200078c08ff */
[----:B0-----:R-:W-:-:S03]  /*e8c0*/  VIADD R31, R25, UR6 ;  /* 0x00000006191f7c36 */ /* 0x001fc60008000000 */
[-C--:B------:R-:W-:Y:S02]  /*e8d0*/  LEA.HI.X.SX32 R25, R25, R3.reuse, 0x1, P6 ;  /* 0x0000000319197211 */ /* 0x080fe400030f0eff */
[----:B--2---:R-:W-:Y:S01]  /*e8e0*/  PRMT R37, R26, 0x7632, R37 ;  /* 0x000076321a257816 */ /* 0x004fe20000000025 */
[----:B------:R-:W-:Y:S01]  /*e8f0*/  VIADD R26, R0, 0x13 ;  /* 0x00000013001a7836 */ /* 0x000fe20000000000 */
[-C--:B------:R-:W-:Y:S02]  /*e900*/  LEA R30, P6, R31, R2.reuse, 0x1 ;  /* 0x000000021f1e7211 */ /* 0x080fe400078c08ff */
[----:B------:R-:W-:Y:S01]  /*e910*/  PRMT R36, R27, 0x7632, R36 ;  /* 0x000076321b247816 */ /* 0x000fe20000000024 */
[----:B------:R0:W-:Y:S01]  /*e920*/  @P5 STG.E.U16 desc[UR18][R32.64], R37 ;  /* 0x0000002520005986 */ /* 0x0001e2000c101512 */
[----:B------:R-:W-:Y:S01]  /*e930*/  ISETP.LT.AND P5, PT, R29, UR7, !P0 ;  /* 0x000000071d007c0c */ /* 0x000fe2000c7a1270 */
[C---:B------:R-:W-:Y:S01]  /*e940*/  VIADD R29, R31.reuse, UR6 ;  /* 0x000000061f1d7c36 */ /* 0x040fe20008000000 */
[-C--:B------:R-:W-:Y:S01]  /*e950*/  LEA.HI.X.SX32 R31, R31, R3.reuse, 0x1, P6 ;  /* 0x000000031f1f7211 */ /* 0x080fe200030f0eff */
[----:B------:R2:W-:Y:S01]  /*e960*/  @P4 STG.E.U16 desc[UR18][R24.64], R27 ;  /* 0x0000001b18004986 */ /* 0x0005e2000c101512 */
[----:B------:R-:W-:Y:S01]  /*e970*/  ISETP.LT.AND P4, PT, R26, UR7, !P0 ;  /* 0x000000071a007c0c */ /* 0x000fe2000c781270 */
[----:B------:R-:W-:Y:S01]  /*e980*/  VIADD R26, R0, 0x14 ;  /* 0x00000014001a7836 */ /* 0x000fe20000000000 */
[C---:B------:R-:W-:Y:S01]  /*e990*/  LEA R34, P6, R29.reuse, R2, 0x1 ;  /* 0x000000021d227211 */ /* 0x040fe200078c08ff */
[----:B------:R1:W-:Y:S03]  /*e9a0*/  @P3 STG.E.U16 desc[UR18][R30.64], R36 ;  /* 0x000000241e003986 */ /* 0x0003e6000c101512 */
[C---:B------:R-:W-:Y:S01]  /*e9b0*/  LEA.HI.X.SX32 R35, R29.reuse, R3, 0x1, P6 ;  /* 0x000000031d237211 */ /* 0x040fe200030f0eff */
[----:B0-----:R-:W-:Y:S01]  /*e9c0*/  VIADD R33, R29, UR6 ;  /* 0x000000061d217c36 */ /* 0x001fe20008000000 */
[----:B------:R-:W-:Y:S01]  /*e9d0*/  ISETP.LT.AND P3, PT, R26, UR7, !P0 ;  /* 0x000000071a007c0c */ /* 0x000fe2000c761270 */
[----:B------:R-:W-:-:S02]  /*e9e0*/  VIADD R26, R0, 0x16 ;  /* 0x00000016001a7836 */ /* 0x000fc40000000000 */
[----:B--2---:R-:W-:Y:S01]  /*e9f0*/  VIADD R24, R0, 0x15 ;  /* 0x0000001500187836 */ /* 0x004fe20000000000 */
[CC--:B------:R-:W-:Y:S01]  /*ea00*/  LEA R32, P6, R33.reuse, R2.reuse, 0x1 ;  /* 0x0000000221207211 */ /* 0x0c0fe200078c08ff */
[C---:B------:R-:W-:Y:S01]  /*ea10*/  VIADD R25, R33.reuse, UR6 ;  /* 0x0000000621197c36 */ /* 0x040fe20008000000 */
[----:B------:R0:W-:Y:S01]  /*ea20*/  @P2 STG.E.U16 desc[UR18][R34.64], R20 ;  /* 0x0000001422002986 */ /* 0x0001e2000c101512 */
[----:B-1----:R-:W-:Y:S02]  /*ea30*/  PRMT R31, R20, 0x7632, R31 ;  /* 0x00007632141f7816 */ /* 0x002fe4000000001f */
[-C--:B------:R-:W-:Y:S01]  /*ea40*/  LEA.HI.X.SX32 R33, R33, R3.reuse, 0x1, P6 ;  /* 0x0000000321217211 */ /* 0x080fe200030f0eff */
[C---:B------:R-:W-:Y:S01]  /*ea50*/  VIADD R27, R25.reuse, UR6 ;  /* 0x00000006191b7c36 */ /* 0x040fe20008000000 */
[----:B------:R-:W-:Y:S02]  /*ea60*/  ISETP.LT.AND P2, PT, R24, UR7, !P0 ;  /* 0x0000000718007c0c */ /* 0x000fe4000c741270 */
[-C--:B------:R-:W-:Y:S01]  /*ea70*/  LEA R24, P6, R25, R2.reuse, 0x1 ;  /* 0x0000000219187211 */ /* 0x080fe200078c08ff */
[----:B------:R1:W-:Y:S01]  /*ea80*/  @P1 STG.E.U16 desc[UR18][R32.64], R31 ;  /* 0x0000001f20001986 */ /* 0x0003e2000c101512 */
[----:B------:R-:W-:Y:S01]  /*ea90*/  ISETP.LT.AND P1, PT, R26, UR7, !P0 ;  /* 0x000000071a007c0c */ /* 0x000fe2000c721270 */
[----:B------:R-:W-:Y:S01]  /*eaa0*/  VIADD R29, R27, UR6 ;  /* 0x000000061b1d7c36 */ /* 0x000fe20008000000 */
[----:B------:R-:W-:Y:S01]  /*eab0*/  LEA.HI.X.SX32 R25, R25, R3, 0x1, P6 ;  /* 0x0000000319197211 */ /* 0x000fe200030f0eff */
[----:B0-----:R-:W-:Y:S01]  /*eac0*/  VIADD R20, R0, 0x17 ;  /* 0x0000001700147836 */ /* 0x001fe20000000000 */
[----:B------:R-:W-:-:S03]  /*ead0*/  LEA R26, P6, R27, R2, 0x1 ;  /* 0x000000021b1a7211 */ /* 0x000fc600078c08ff */
[----:B------:R0:W-:Y:S01]  /*eae0*/  @P5 STG.E.U16 desc[UR18][R24.64], R21 ;  /* 0x0000001518005986 */ /* 0x0001e2000c101512 */
[----:B------:R-:W-:Y:S01]  /*eaf0*/  ISETP.LT.AND P5, PT, R20, UR7, !P0 ;  /* 0x0000000714007c0c */ /* 0x000fe2000c7a1270 */
[----:B------:R-:W-:Y:S01]  /*eb00*/  VIADD R20, R0, 0x18 ;  /* 0x0000001800147836 */ /* 0x000fe20000000000 */
[----:B------:R-:W-:Y:S01]  /*eb10*/  LEA.HI.X.SX32 R27, R27, R3, 0x1, P6 ;  /* 0x000000031b1b7211 */ /* 0x000fe200030f0eff */
[C---:B-1----:R-:W-:Y:S01]  /*eb20*/  VIADD R33, R29.reuse, UR6 ;  /* 0x000000061d217c36 */ /* 0x042fe20008000000 */
[----:B------:R-:W-:-:S04]  /*eb30*/  LEA R30, P6, R29, R2, 0x1 ;  /* 0x000000021d1e7211 */ /* 0x000fc800078c08ff */
[-C--:B------:R-:W-:Y:S02]  /*eb40*/  LEA.HI.X.SX32 R31, R29, R3.reuse, 0x1, P6 ;  /* 0x000000031d1f7211 */ /* 0x080fe400030f0eff */
[----:B------:R-:W-:Y:S01]  /*eb50*/  LEA R32, P6, R33, R2, 0x1 ;  /* 0x0000000221207211 */ /* 0x000fe200078c08ff */
[----:B0-----:R-:W-:Y:S01]  /*eb60*/  VIADD R24, R0, 0x1a ;  /* 0x0000001a00187836 */ /* 0x001fe20000000000 */
[----:B------:R-:W-:Y:S01]  /*eb70*/  PRMT R25, R21, 0x7632, R25 ;  /* 0x0000763215197816 */ /* 0x000fe20000000019 */
[C---:B------:R-:W-:Y:S01]  /*eb80*/  VIADD R21, R33.reuse, UR6 ;  /* 0x0000000621157c36 */ /* 0x040fe20008000000 */
[----:B------:R-:W-:Y:S02]  /*eb90*/  LEA.HI.X.SX32 R33, R33, R3, 0x1, P6 ;  /* 0x0000000321217211 */ /* 0x000fe400030f0eff */
[----:B------:R-:W-:Y:S01]  /*eba0*/  PRMT R29, R22, 0x7632, R29 ;  /* 0x00007632161d7816 */ /* 0x000fe2000000001d */
[----:B------:R0:W-:Y:S01]  /*ebb0*/  @P4 STG.E.U16 desc[UR18][R26.64], R25 ;  /* 0x000000191a004986 */ /* 0x0001e2000c101512 */
[----:B------:R-:W-:Y:S01]  /*ebc0*/  ISETP.LT.AND P4, PT, R20, UR7, !P0 ;  /* 0x0000000714007c0c */ /* 0x000fe2000c781270 */
[----:B------:R-:W-:-:S02]  /*ebd0*/  VIADD R20, R0, 0x19 ;  /* 0x0000001900147836 */ /* 0x000fc40000000000 */
[----:B------:R1:W-:Y:S03]  /*ebe0*/  @P3 STG.E.U16 desc[UR18][R30.64], R22 ;  /* 0x000000161e003986 */ /* 0x0003e6000c101512 */
[----:B------:R-:W-:Y:S01]  /*ebf0*/  ISETP.LT.AND P3, PT, R20, UR7, !P0 ;  /* 0x0000000714007c0c */ /* 0x000fe2000c761270 */
[----:B------:R2:W-:Y:S01]  /*ec00*/  @P2 STG.E.U16 desc[UR18][R32.64], R29 ;  /* 0x0000001d20002986 */ /* 0x0005e2000c101512 */
[C---:B------:R-:W-:Y:S02]  /*ec10*/  LEA R20, P6, R21.reuse, R2, 0x1 ;  /* 0x0000000215147211 */ /* 0x040fe400078c08ff */
[----:B------:R-:W-:Y:S01]  /*ec20*/  ISETP.LT.AND P2, PT, R24, UR7, !P0 ;  /* 0x0000000718007c0c */ /* 0x000fe2000c741270 */
[C---:B0-----:R-:W-:Y:S01]  /*ec30*/  VIADD R25, R21.reuse, UR6 ;  /* 0x0000000615197c36 */ /* 0x041fe20008000000 */
[----:B------:R-:W-:-:S03]  /*ec40*/  LEA.HI.X.SX32 R21, R21, R3, 0x1, P6 ;  /* 0x0000000315157211 */ /* 0x000fc600030f0eff */
[C---:B------:R-:W-:Y:S01]  /*ec50*/  VIADD R27, R25.reuse, UR6 ;  /* 0x00000006191b7c36 */ /* 0x040fe20008000000 */
[-C--:B------:R-:W-:Y:S01]  /*ec60*/  LEA R24, P6, R25, R2.reuse, 0x1 ;  /* 0x0000000219187211 */ /* 0x080fe200078c08ff */
[----:B-1----:R-:W-:Y:S01]  /*ec70*/  VIADD R22, R0, 0x1b ;  /* 0x0000001b00167836 */ /* 0x002fe20000000000 */
[----:B------:R0:W-:Y:S01]  /*ec80*/  @P1 STG.E.U16 desc[UR18][R20.64], R23 ;  /* 0x0000001714001986 */ /* 0x0001e2000c101512 */
[----:B--2---:R-:W-:Y:S01]  /*ec90*/  VIADD R29, R27, UR6 ;  /* 0x000000061b1d7c36 */ /* 0x004fe20008000000 */
[-C--:B------:R-:W-:Y:S02]  /*eca0*/  LEA.HI.X.SX32 R25, R25, R3.reuse, 0x1, P6 ;  /* 0x0000000319197211 */ /* 0x080fe400030f0eff */
[-C--:B------:R-:W-:Y:S02]  /*ecb0*/  LEA R26, P6, R27, R2.reuse, 0x1 ;  /* 0x000000021b1a7211 */ /* 0x080fe400078c08ff */
[----:B------:R-:W-:Y:S02]  /*ecc0*/  PRMT R31, R23, 0x7632, R31 ;  /* 0x00007632171f7816 */ /* 0x000fe4000000001f */
[----:B------:R-:W-:Y:S01]  /*ecd0*/  ISETP.LT.AND P1, PT, R22, UR7, !P0 ;  /* 0x0000000716007c0c */ /* 0x000fe2000c721270 */
[C---:B------:R-:W-:Y:S01]  /*ece0*/  VIADD R22, R0.reuse, 0x1c ;  /* 0x0000001c00167836 */ /* 0x040fe20000000000 */
[-C--:B------:R-:W-:Y:S01]  /*ecf0*/  LEA.HI.X.SX32 R27, R27, R3.reuse, 0x1, P6 ;  /* 0x000000031b1b7211 */ /* 0x080fe200030f0eff */
[----:B------:R1:W-:Y:S01]  /*ed00*/  @P5 STG.E.U16 desc[UR18][R24.64], R31 ;  /* 0x0000001f18005986 */ /* 0x0003e2000c101512 */
[----:B0-----:R-:W-:Y:S01]  /*ed10*/  VIADD R20, R0, 0x1d ;  /* 0x0000001d00147836 */ /* 0x001fe20000000000 */
[C---:B------:R-:W-:Y:S01]  /*ed20*/  LEA R30, P6, R29.reuse, R2, 0x1 ;  /* 0x000000021d1e7211 */ /* 0x040fe200078c08ff */
[----:B------:R-:W-:Y:S01]  /*ed30*/  VIADD R21, R29, UR6 ;  /* 0x000000061d157c36 */ /* 0x000fe20008000000 */
[----:B------:R0:W-:Y:S01]  /*ed40*/  @P4 STG.E.U16 desc[UR18][R26.64], R16 ;  /* 0x000000101a004986 */ /* 0x0001e2000c101512 */
[----:B------:R-:W-:Y:S01]  /*ed50*/  ISETP.LT.AND P5, PT, R22, UR7, !P0 ;  /* 0x0000000716007c0c */ /* 0x000fe2000c7a1270 */
[----:B------:R-:W-:Y:S01]  /*ed60*/  VIADD R22, R0, 0x1e ;  /* 0x0000001e00167836 */ /* 0x000fe20000000000 */
[----:B------:R-:W-:Y:S01]  /*ed70*/  ISETP.LT.AND P4, PT, R20, UR7, !P0 ;  /* 0x0000000714007c0c */ /* 0x000fe2000c781270 */
[----:B------:R-:W-:Y:S01]  /*ed80*/  VIADD R23, R21, UR6 ;  /* 0x0000000615177c36 */ /* 0x000fe20008000000 */
[----:B-1----:R-:W-:-:S03]  /*ed90*/  LEA.HI.X.SX32 R31, R29, R3, 0x1, P6 ;  /* 0x000000031d1f7211 */ /* 0x002fc600030f0eff */
[----:B------:R-:W-:Y:S01]  /*eda0*/  VIADD R25, R23, UR6 ;  /* 0x0000000617197c36 */ /* 0x000fe20008000000 */
[C---:B------:R-:W-:Y:S02]  /*edb0*/  LEA R20, P6, R21.reuse, R2, 0x1 ;  /* 0x0000000215147211 */ /* 0x040fe400078c08ff */
[----:B0-----:R-:W-:Y:S01]  /*edc0*/  PRMT R27, R16, 0x7632, R27 ;  /* 0x00007632101b7816 */ /* 0x001fe2000000001b */
[----:B------:R-:W-:Y:S01]  /*edd0*/  VIADD R16, R0, 0x1f ;  /* 0x0000001f00107836 */ /* 0x000fe20000000000 */
[----:B------:R-:W-:-:S03]  /*ede0*/  LEA.HI.X.SX32 R21, R21, R3, 0x1, P6 ;  /* 0x0000000315157211 */ /* 0x000fc600030f0eff */
[----:B------:R0:W-:Y:S01]  /*edf0*/  @P3 STG.E.U16 desc[UR18][R30.64], R27 ;  /* 0x0000001b1e003986 */ /* 0x0001e2000c101512 */
[----:B------:R-:W-:Y:S02]  /*ee00*/  ISETP.LT.AND P3, PT, R22, UR7, !P0 ;  /* 0x0000000716007c0c */ /* 0x000fe4000c761270 */
[CC--:B------:R-:W-:Y:S01]  /*ee10*/  LEA R22, P6, R23.reuse, R2.reuse, 0x1 ;  /* 0x0000000217167211 */ /* 0x0c0fe200078c08ff */
[----:B------:R1:W-:Y:S01]  /*ee20*/  @P2 STG.E.U16 desc[UR18][R20.64], R17 ;  /* 0x0000001114002986 */ /* 0x0003e2000c101512 */
[----:B------:R-:W-:Y:S01]  /*ee30*/  ISETP.LT.AND P2, PT, R16, UR7, !P0 ;  /* 0x0000000710007c0c */ /* 0x000fe2000c741270 */
[----:B------:R-:W-:Y:S01]  /*ee40*/  VIADD R16, R0, 0x20 ;  /* 0x0000002000107836 */ /* 0x000fe20000000000 */
[----:B------:R-:W-:Y:S01]  /*ee50*/  LEA.HI.X.SX32 R23, R23, R3, 0x1, P6 ;  /* 0x0000000317177211 */ /* 0x000fe200030f0eff */
[----:B------:R-:W2:Y:S01]  /*ee60*/  LDS.128 R28, [R28] ;  /* 0x000000001c1c7984 */ /* 0x000ea20000000c00 */
[C---:B------:R-:W-:Y:S01]  /*ee70*/  LEA R24, P6, R25.reuse, R2, 0x1 ;  /* 0x0000000219187211 */ /* 0x040fe200078c08ff */
[----:B0-----:R-:W-:-:S03]  /*ee80*/  VIADD R27, R25, UR6 ;  /* 0x00000006191b7c36 */ /* 0x001fc60008000000 */
[-C--:B------:R-:W-:Y:S02]  /*ee90*/  LEA.HI.X.SX32 R25, R25, R3.reuse, 0x1, P6 ;  /* 0x0000000319197211 */ /* 0x080fe400030f0eff */
[----:B-1----:R-:W-:Y:S01]  /*eea0*/  PRMT R21, R17, 0x7632, R21 ;  /* 0x0000763211157816 */ /* 0x002fe20000000015 */
[C---:B------:R-:W-:Y:S01]  /*eeb0*/  VIADD R17, R27.reuse, UR6 ;  /* 0x000000061b117c36 */ /* 0x040fe20008000000 */
[C---:B------:R-:W-:Y:S01]  /*eec0*/  LEA R26, P6, R27.reuse, R2, 0x1 ;  /* 0x000000021b1a7211 */ /* 0x040fe200078c08ff */
[----:B------:R-:W-:Y:S02]  /*eed0*/  VIADD R20, R0, 0x22 ;  /* 0x0000002200147836 */ /* 0x000fe40000000000 */
[----:B------:R0:W-:Y:S01]  /*eee0*/  @P1 STG.E.U16 desc[UR18][R22.64], R21 ;  /* 0x0000001516001986 */ /* 0x0001e2000c101512 */
[----:B------:R-:W-:Y:S01]  /*eef0*/  ISETP.LT.AND P1, PT, R16, UR7, !P0 ;  /* 0x0000000710007c0c */ /* 0x000fe2000c721270 */
[----:B------:R-:W-:Y:S01]  /*ef00*/  VIADD R16, R0, 0x21 ;  /* 0x0000002100107836 */ /* 0x000fe20000000000 */
[----:B------:R-:W-:Y:S01]  /*ef10*/  LEA.HI.X.SX32 R27, R27, R3, 0x1, P6 ;  /* 0x000000031b1b7211 */ /* 0x000fe200030f0eff */
[----:B------:R1:W-:Y:S03]  /*ef20*/  @P5 STG.E.U16 desc[UR18][R24.64], R18 ;  /* 0x0000001218005986 */ /* 0x0003e6000c101512 */
[----:B------:R-:W-:-:S02]  /*ef30*/  ISETP.LT.AND P5, PT, R16, UR7, !P0 ;  /* 0x0000000710007c0c */ /* 0x000fc4000c7a1270 */
[C---:B------:R-:W-:Y:S01]  /*ef40*/  LEA R16, P6, R17.reuse, R2, 0x1 ;  /* 0x0000000211107211 */ /* 0x040fe200078c08ff */
[----:B0-----:R-:W-:-:S03]  /*ef50*/  VIADD R21, R17, UR6 ;  /* 0x0000000611157c36 */ /* 0x001fc60008000000 */
[-C--:B------:R-:W-:Y:S02]  /*ef60*/  LEA.HI.X.SX32 R17, R17, R3.reuse, 0x1, P6 ;  /* 0x0000000311117211 */ /* 0x080fe400030f0eff */
[----:B-1----:R-:W-:Y:S01]  /*ef70*/  PRMT R25, R18, 0x7632, R25 ;  /* 0x0000763212197816 */ /* 0x002fe20000000019 */
[C---:B------:R-:W-:Y:S02]  /*ef80*/  VIADD R23, R21.reuse, UR6 ;  /* 0x0000000615177c36 */ /* 0x040fe40008000000 */
[----:B------:R-:W-:Y:S02]  /*ef90*/  VIADD R18, R0, 0x23 ;  /* 0x0000002300127836 */ /* 0x000fe40000000000 */
[----:B------:R0:W-:Y:S01]  /*efa0*/  @P4 STG.E.U16 desc[UR18][R26.64], R25 ;  /* 0x000000191a004986 */ /* 0x0001e2000c101512 */
[----:B------:R-:W-:Y:S02]  /*efb0*/  ISETP.LT.AND P4, PT, R20, UR7, !P0 ;  /* 0x0000000714007c0c */ /* 0x000fe4000c781270 */
[C---:B------:R-:W-:Y:S01]  /*efc0*/  LEA R20, P6, R21.reuse, R2, 0x1 ;  /* 0x0000000215147211 */ /* 0x040fe200078c08ff */
[----:B------:R1:W-:Y:S01]  /*efd0*/  @P3 STG.E.U16 desc[UR18][R16.64], R19 ;  /* 0x0000001310003986 */ /* 0x0003e2000c101512 */
[----:B------:R-:W-:Y:S01]  /*efe0*/  ISETP.LT.AND P3, PT, R18, UR7, !P0 ;  /* 0x0000000712007c0c */ /* 0x000fe2000c761270 */
[----:B------:R-:W-:Y:S01]  /*eff0*/  VIADD R18, R0, 0x24 ;  /* 0x0000002400127836 */ /* 0x000fe20000000000 */
[----:B------:R-:W-:-:S02]  /*f000*/  LEA.HI.X.SX32 R21, R21, R3, 0x1, P6 ;  /* 0x0000000315157211 */ /* 0x000fc400030f0eff */
[CC--:B------:R-:W-:Y:S01]  /*f010*/  LEA R22, P6, R23.reuse, R2.reuse, 0x1 ;  /* 0x0000000217167211 */ /* 0x0c0fe200078c08ff */
[----:B0-----:R-:W-:Y:S01]  /*f020*/  VIADD R25, R23, UR6 ;  /* 0x0000000617197c36 */ /* 0x001fe20008000000 */
[----:B------:R-:W-:Y:S02]  /*f030*/  PRMT R26, R19, 0x7632, R26 ;  /* 0x00007632131a7816 */ /* 0x000fe4000000001a */
[-C--:B------:R-:W-:Y:S01]  /*f040*/  LEA.HI.X.SX32 R23, R23, R3.reuse, 0x1, P6 ;  /* 0x0000000317177211 */ /* 0x080fe200030f0eff */
[----:B-1----:R-:W-:Y:S01]  /*f050*/  VIADD R16, R0, 0x25 ;  /* 0x0000002500107836 */ /* 0x002fe20000000000 */
[CC--:B------:R-:W-:Y:S01]  /*f060*/  LEA R24, P6, R25.reuse, R2.reuse, 0x1 ;  /* 0x0000000219187211 */ /* 0x0c0fe200078c08ff */
[C---:B------:R-:W-:Y:S01]  /*f070*/  VIADD R17, R25.reuse, UR6 ;  /* 0x0000000619117c36 */ /* 0x040fe20008000000 */
[----:B------:R0:W-:Y:S01]  /*f080*/  @P2 STG.E.U16 desc[UR18][R20.64], R26 ;  /* 0x0000001a14002986 */ /* 0x0001e2000c101512 */
[----:B------:R-:W-:Y:S01]  /*f090*/  ISETP.LT.AND P2, PT, R18, UR7, !P0 ;  /* 0x0000000712007c0c */ /* 0x000fe2000c741270 */
[----:B------:R-:W-:Y:S01]  /*f0a0*/  VIADD R18, R0, 0x26 ;  /* 0x0000002600127836 */ /* 0x000fe20000000000 */
[----:B------:R-:W-:Y:S01]  /*f0b0*/  LEA.HI.X.SX32 R25, R25, R3, 0x1, P6 ;  /* 0x0000000319197211 */ /* 0x000fe200030f0eff */
[----:B---3--:R1:W-:Y:S01]  /*f0c0*/  @P1 STG.E.U16 desc[UR18][R22.64], R12 ;  /* 0x0000000c16001986 */ /* 0x0083e2000c101512 */
[----:B------:R-:W-:Y:S01]  /*f0d0*/  ISETP.LT.AND P1, PT, R16, UR7, !P0 ;  /* 0x0000000710007c0c */ /* 0x000fe2000c721270 */
[C---:B------:R-:W-:Y:S01]  /*f0e0*/  VIADD R19, R17.reuse, UR6 ;  /* 0x0000000611137c36 */ /* 0x040fe20008000000 */
[----:B------:R-:W-:-:S04]  /*f0f0*/  LEA R16, P6, R17, R2, 0x1 ;  /* 0x0000000211107211 */ /* 0x000fc800078c08ff */
[----:B------:R-:W-:Y:S01]  /*f100*/  LEA.HI.X.SX32 R17, R17, R3, 0x1, P6 ;  /* 0x0000000311117211 */ /* 0x000fe200030f0eff */
[----:B0-----:R-:W-:Y:S01]  /*f110*/  VIADD R21, R19, UR6 ;  /* 0x0000000613157c36 */ /* 0x001fe20008000000 */
[----:B-1----:R-:W-:Y:S01]  /*f120*/  PRMT R23, R12, 0x7632, R23 ;  /* 0x000076320c177816 */ /* 0x002fe20000000017 */
[----:B------:R-:W-:-:S04]  /*f130*/  VIADD R12, R0, 0x27 ;  /* 0x00000027000c7836 */ /* 0x000fc80000000000 */
[----:B------:R0:W-:Y:S01]  /*f140*/  @P5 STG.E.U16 desc[UR18][R24.64], R23 ;  /* 0x0000001718005986 */ /* 0x0001e2000c101512 */
[----:B------:R-:W-:Y:S02]  /*f150*/  ISETP.LT.AND P5, PT, R18, UR7, !P0 ;  /* 0x0000000712007c0c */ /* 0x000fe4000c7a1270 */
[CC--:B------:R-:W-:Y:S01]  /*f160*/  LEA R18, P6, R19.reuse, R2.reuse, 0x1 ;  /* 0x0000000213127211 */ /* 0x0c0fe200078c08ff */
[----:B------:R1:W-:Y:S01]  /*f170*/  @P4 STG.E.U16 desc[UR18][R16.64], R13 ;  /* 0x0000000d10004986 */ /* 0x0003e2000c101512 */
[----:B------:R-:W-:Y:S01]  /*f180*/  ISETP.LT.AND P4, PT, R12, UR7, !P0 ;  /* 0x000000070c007c0c */ /* 0x000fe2000c781270 */
[----:B------:R-:W-:Y:S01]  /*f190*/  VIADD R12, R0, 0x28 ;  /* 0x00000028000c7836 */ /* 0x000fe20000000000 */
[----:B------:R-:W-:Y:S02]  /*f1a0*/  LEA.HI.X.SX32 R19, R19, R3, 0x1, P6 ;  /* 0x0000000313137211 */ /* 0x000fe400030f0eff */
        /* <DEDUP_REMOVED lines=37> */
[----:B----4-:R1:W-:Y:S01]  /*f400*/  @P3 STG.E.U16 desc[UR18][R18.64], R8 ;  /* 0x0000000812003986 */ /* 0x0103e2000c101512 */
        /* <DEDUP_REMOVED lines=44> */
[C---:B-1----:R-:W-:Y:S01]  /*f6d0*/  VIADD R11, R17.reuse, UR6 ;  /* 0x00000006110b7c36 */ /* 0x042fe20008000000 */
[CC--:B------:R-:W-:Y:S01]  /*f6e0*/  LEA R16, P6, R17.reuse, R2.reuse, 0x1 ;  /* 0x0000000211107211 */ /* 0x0c0fe200078c08ff */
[----:B------:R-:W-:Y:S01]  /*f6f0*/  VIADD R9, R0, 0x35 ;  /* 0x0000003500097836 */ /* 0x000fe20000000000 */
[----:B------:R0:W-:Y:S01]  /*f700*/  @P1 STG.E.U16 desc[UR18][R12.64], R18 ;  /* 0x000000120c001986 */ /* 0x0001e2000c101512 */
[----:B------:R-:W-:Y:S01]  /*f710*/  ISETP.LT.AND P1, PT, R10, UR7, !P0 ;  /* 0x000000070a007c0c */ /* 0x000fe2000c721270 */
[----:B------:R-:W-:Y:S01]  /*f720*/  VIADD R10, R0, 0x36 ;  /* 0x00000036000a7836 */ /* 0x000fe20000000000 */
[----:B------:R-:W-:Y:S01]  /*f730*/  LEA.HI.X.SX32 R17, R17, R3, 0x1, P6 ;  /* 0x0000000311117211 */ /* 0x000fe200030f0eff */
[----:B------:R1:W-:Y:S01]  /*f740*/  @P5 STG.E.U16 desc[UR18][R14.64], R4 ;  /* 0x000000040e005986 */ /* 0x0003e2000c101512 */
[----:B------:R-:W-:-:S02]  /*f750*/  LEA R8, P6, R11, R2, 0x1 ;  /* 0x000000020b087211 */ /* 0x000fc400078c08ff */
[----:B------:R-:W-:Y:S02]  /*f760*/  ISETP.LT.AND P5, PT, R9, UR7, !P0 ;  /* 0x0000000709007c0c */ /* 0x000fe4000c7a1270 */
[C---:B------:R-:W-:Y:S01]  /*f770*/  LEA.HI.X.SX32 R9, R11.reuse, R3, 0x1, P6 ;  /* 0x000000030b097211 */ /* 0x040fe200030f0eff */
[----:B------:R-:W-:-:S04]  /*f780*/  VIADD R11, R11, UR6 ;  /* 0x000000060b0b7c36 */ /* 0x000fc80008000000 */
[----:B0-----:R-:W-:Y:S01]  /*f790*/  VIADD R13, R11, UR6 ;  /* 0x000000060b0d7c36 */ /* 0x001fe20008000000 */
[----:B-1----:R-:W-:Y:S01]  /*f7a0*/  PRMT R15, R4, 0x7632, R15 ;  /* 0x00007632040f7816 */ /* 0x002fe2000000000f */
[----:B------:R-:W-:Y:S02]  /*f7b0*/  VIADD R4, R0, 0x37 ;  /* 0x0000003700047836 */ /* 0x000fe40000000000 */
[----:B------:R-:W-:Y:S02]  /*f7c0*/  VIADD R14, R13, UR6 ;  /* 0x000000060d0e7c36 */ /* 0x000fe40008000000 */
[----:B------:R0:W-:Y:S01]  /*f7d0*/  @P4 STG.E.U16 desc[UR18][R16.64], R15 ;  /* 0x0000000f10004986 */ /* 0x0001e2000c101512 */
[----:B------:R-:W-:Y:S02]  /*f7e0*/  ISETP.LT.AND P4, PT, R10, UR7, !P0 ;  /* 0x000000070a007c0c */ /* 0x000fe4000c781270 */
[C---:B------:R-:W-:Y:S01]  /*f7f0*/  LEA R10, P6, R11.reuse, R2, 0x1 ;  /* 0x000000020b0a7211 */ /* 0x040fe200078c08ff */
[----:B------:R1:W-:Y:S01]  /*f800*/  @P3 STG.E.U16 desc[UR18][R8.64], R5 ;  /* 0x0000000508003986 */ /* 0x0003e2000c101512 */
[----:B------:R-:W-:Y:S01]  /*f810*/  ISETP.LT.AND P3, PT, R4, UR7, !P0 ;  /* 0x0000000704007c0c */ /* 0x000fe2000c761270 */
[----:B------:R-:W-:Y:S01]  /*f820*/  VIADD R4, R0, 0x38 ;  /* 0x0000003800047836 */ /* 0x000fe20000000000 */
[----:B------:R-:W-:-:S02]  /*f830*/  LEA.HI.X.SX32 R11, R11, R3, 0x1, P6 ;  /* 0x000000030b0b7211 */ /* 0x000fc400030f0eff */
[-C--:B------:R-:W-:Y:S02]  /*f840*/  LEA R12, P6, R13, R2.reuse, 0x1 ;  /* 0x000000020d0c7211 */ /* 0x080fe400078c08ff */
[----:B0-----:R-:W-:Y:S02]  /*f850*/  PRMT R17, R5, 0x7632, R17 ;  /* 0x0000763205117816 */ /* 0x001fe40000000011 */
[----:B------:R-:W-:Y:S01]  /*f860*/  LEA.HI.X.SX32 R13, R13, R3, 0x1, P6 ;  /* 0x000000030d0d7211 */ /* 0x000fe200030f0eff */
[----:B-1----:R-:W-:Y:S02]  /*f870*/  VIADD R5, R0, 0x39 ;  /* 0x0000003900057836 */ /* 0x002fe40000000000 */
[----:B------:R0:W-:Y:S01]  /*f880*/  @P2 STG.E.U16 desc[UR18][R10.64], R17 ;  /* 0x000000110a002986 */ /* 0x0001e2000c101512 */
[----:B------:R-:W-:Y:S01]  /*f890*/  ISETP.LT.AND P2, PT, R4, UR7, !P0 ;  /* 0x0000000704007c0c */ /* 0x000fe2000c741270 */
[C---:B------:R-:W-:Y:S01]  /*f8a0*/  VIADD R9, R14.reuse, UR6 ;  /* 0x000000060e097c36 */ /* 0x040fe20008000000 */
[----:B------:R-:W-:Y:S01]  /*f8b0*/  LEA R4, P6, R14, R2, 0x1 ;  /* 0x000000020e047211 */ /* 0x000fe200078c08ff */
[----:B------:R1:W-:Y:S01]  /*f8c0*/  @P1 STG.E.U16 desc[UR18][R12.64], R6 ;  /* 0x000000060c001986 */ /* 0x0003e2000c101512 */
[----:B------:R-:W-:-:S02]  /*f8d0*/  ISETP.LT.AND P1, PT, R5, UR7, !P0 ;  /* 0x0000000705007c0c */ /* 0x000fc4000c721270 */
[-C--:B------:R-:W-:Y:S01]  /*f8e0*/  LEA.HI.X.SX32 R5, R14, R3.reuse, 0x1, P6 ;  /* 0x000000030e057211 */ /* 0x080fe200030f0eff */
[----:B------:R-:W-:Y:S01]  /*f8f0*/  VIADD R14, R0, 0x3a ;  /* 0x0000003a000e7836 */ /* 0x000fe20000000000 */
[----:B------:R-:W-:Y:S02]  /*f900*/  PRMT R15, R6, 0x7632, R15 ;  /* 0x00007632060f7816 */ /* 0x000fe4000000000f */
[CC--:B------:R-:W-:Y:S01]  /*f910*/  LEA R8, P6, R9.reuse, R2.reuse, 0x1 ;  /* 0x0000000209087211 */ /* 0x0c0fe200078c08ff */
[C---:B0-----:R-:W-:Y:S02]  /*f920*/  VIADD R11, R9.reuse, UR6 ;  /* 0x00000006090b7c36 */ /* 0x041fe40008000000 */
[----:B------:R0:W-:Y:S01]  /*f930*/  @P5 STG.E.U16 desc[UR18][R4.64], R15 ;  /* 0x0000000f04005986 */ /* 0x0001e2000c101512 */
[-C--:B------:R-:W-:Y:S01]  /*f940*/  LEA.HI.X.SX32 R9, R9, R3.reuse, 0x1, P6 ;  /* 0x0000000309097211 */ /* 0x080fe200030f0eff */
[C---:B-1----:R-:W-:Y:S01]  /*f950*/  VIADD R13, R11.reuse, UR6 ;  /* 0x000000060b0d7c36 */ /* 0x042fe20008000000 */
[C---:B------:R-:W-:Y:S01]  /*f960*/  LEA R10, P6, R11.reuse, R2, 0x1 ;  /* 0x000000020b0a7211 */ /* 0x040fe200078c08ff */
[----:B------:R-:W-:Y:S01]  /*f970*/  VIADD R6, R0, 0x3b ;  /* 0x0000003b00067836 */ /* 0x000fe20000000000 */
[----:B------:R-:W-:Y:S01]  /*f980*/  ISETP.LT.AND P5, PT, R14, UR7, !P0 ;  /* 0x000000070e007c0c */ /* 0x000fe2000c7a1270 */
[----:B------:R1:W-:Y:S01]  /*f990*/  @P4 STG.E.U16 desc[UR18][R8.64], R7 ;  /* 0x0000000708004986 */ /* 0x0003e2000c101512 */
[----:B------:R-:W-:-:S02]  /*f9a0*/  LEA.HI.X.SX32 R11, R11, R3, 0x1, P6 ;  /* 0x000000030b0b7211 */ /* 0x000fc400030f0eff */
[----:B------:R-:W-:Y:S02]  /*f9b0*/  PRMT R14, R7, 0x7632, R14 ;  /* 0x00007632070e7816 */ /* 0x000fe4000000000e */
[CC--:B------:R-:W-:Y:S01]  /*f9c0*/  LEA R12, P6, R13.reuse, R2.reuse, 0x1 ;  /* 0x000000020d0c7211 */ /* 0x0c0fe200078c08ff */
[C---:B0-----:R-:W-:Y:S01]  /*f9d0*/  VIADD R5, R13.reuse, UR6 ;  /* 0x000000060d057c36 */ /* 0x041fe20008000000 */
[----:B------:R-:W-:Y:S01]  /*f9e0*/  ISETP.LT.AND P4, PT, R6, UR7, !P0 ;  /* 0x0000000706007c0c */ /* 0x000fe2000c781270 */
[----:B------:R-:W-:Y:S01]  /*f9f0*/  VIADD R6, R0, 0x3c ;  /* 0x0000003c00067836 */ /* 0x000fe20000000000 */
[-C--:B------:R-:W-:Y:S01]  /*fa00*/  LEA.HI.X.SX32 R13, R13, R3.reuse, 0x1, P6 ;  /* 0x000000030d0d7211 */ /* 0x080fe200030f0eff */
[----:B------:R0:W-:Y:S01]  /*fa10*/  @P3 STG.E.U16 desc[UR18][R10.64], R14 ;  /* 0x0000000e0a003986 */ /* 0x0001e2000c101512 */
[C---:B------:R-:W-:Y:S01]  /*fa20*/  LEA R4, P6, R5.reuse, R2, 0x1 ;  /* 0x0000000205047211 */ /* 0x040fe200078c08ff */
[C---:B-1----:R-:W-:Y:S01]  /*fa30*/  VIADD R7, R5.reuse, UR6 ;  /* 0x0000000605077c36 */ /* 0x042fe20008000000 */
[----:B------:R-:W-:Y:S01]  /*fa40*/  ISETP.LT.AND P3, PT, R6, UR7, !P0 ;  /* 0x0000000706007c0c */ /* 0x000fe2000c761270 */
[----:B--2---:R1:W-:Y:S01]  /*fa50*/  @P2 STG.E.U16 desc[UR18][R12.64], R28 ;  /* 0x0000001c0c002986 */ /* 0x0043e2000c101512 */
[----:B------:R-:W-:Y:S01]  /*fa60*/  LEA.HI.X.SX32 R5, R5, R3, 0x1, P6 ;  /* 0x0000000305057211 */ /* 0x000fe200030f0eff */
[----:B------:R-:W-:-:S02]  /*fa70*/  VIADD R9, R7, UR6 ;  /* 0x0000000607097c36 */ /* 0x000fc40008000000 */
[----:B------:R-:W-:Y:S02]  /*fa80*/  VIADD R6, R0, 0x3d ;  /* 0x0000003d00067836 */ /* 0x000fe40000000000 */
[----:B0-----:R-:W-:-:S03]  /*fa90*/  VIADD R11, R9, UR6 ;  /* 0x00000006090b7c36 */ /* 0x001fc60008000000 */
[----:B------:R-:W-:Y:S01]  /*faa0*/  ISETP.LT.AND P2, PT, R6, UR7, !P0 ;  /* 0x0000000706007c0c */ /* 0x000fe2000c741270 */
[----:B------:R-:W-:Y:S01]  /*fab0*/  VIADD R14, R0, 0x3e ;  /* 0x0000003e000e7836 */ /* 0x000fe20000000000 */
[-C--:B------:R-:W-:Y:S01]  /*fac0*/  LEA R6, P6, R7, R2.reuse, 0x1 ;  /* 0x0000000207067211 */ /* 0x080fe200078c08ff */
[----:B------:R-:W-:Y:S01]  /*fad0*/  VIADD R15, R11, UR6 ;  /* 0x000000060b0f7c36 */ /* 0x000fe20008000000 */
[----:B-1----:R-:W-:Y:S01]  /*fae0*/  PRMT R13, R28, 0x7632, R13 ;  /* 0x000076321c0d7816 */ /* 0x002fe2000000000d */
[----:B------:R-:W-:Y:S01]  /*faf0*/  VIADD R0, R0, 0x3f ;  /* 0x0000003f00007836 */ /* 0x000fe20000000000 */
[-C--:B------:R-:W-:Y:S01]  /*fb00*/  LEA.HI.X.SX32 R7, R7, R3.reuse, 0x1, P6 ;  /* 0x0000000307077211 */ /* 0x080fe200030f0eff */
[----:B------:R-:W-:Y:S01]  /*fb10*/  VIADD R16, R15, UR6 ;  /* 0x000000060f107c36 */ /* 0x000fe20008000000 */
[-C--:B------:R-:W-:Y:S01]  /*fb20*/  LEA R10, P6, R11, R2.reuse, 0x1 ;  /* 0x000000020b0a7211 */ /* 0x080fe200078c08ff */
[----:B------:R0:W-:Y:S01]  /*fb30*/  @P1 STG.E.U16 desc[UR18][R4.64], R13 ;  /* 0x0000000d04001986 */ /* 0x0001e2000c101512 */
[----:B------:R-:W-:Y:S01]  /*fb40*/  LEA R8, P1, R9, R2, 0x1 ;  /* 0x0000000209087211 */ /* 0x000fe200078208ff */
[----:B------:R-:W-:Y:S01]  /*fb50*/  VIADD R17, R16, UR6 ;  /* 0x0000000610117c36 */ /* 0x000fe20008000000 */
[-C--:B------:R-:W-:Y:S01]  /*fb60*/  LEA.HI.X.SX32 R11, R11, R3.reuse, 0x1, P6 ;  /* 0x000000030b0b7211 */ /* 0x080fe200030f0eff */
[----:B------:R1:W-:Y:S01]  /*fb70*/  @P5 STG.E.U16 desc[UR18][R6.64], R29 ;  /* 0x0000001d06005986 */ /* 0x0003e2000c101512 */
[----:B------:R-:W-:-:S02]  /*fb80*/  LEA.HI.X.SX32 R9, R9, R3, 0x1, P1 ;  /* 0x0000000309097211 */ /* 0x000fc400008f0eff */
[CC--:B------:R-:W-:Y:S02]  /*fb90*/  LEA R12, P6, R15.reuse, R2.reuse, 0x1 ;  /* 0x000000020f0c7211 */ /* 0x0c0fe400078c08ff */
[C---:B0-----:R-:W-:Y:S02]  /*fba0*/  LEA R4, P1, R16.reuse, R2, 0x1 ;  /* 0x0000000210047211 */ /* 0x041fe400078208ff */
[-C--:B------:R-:W-:Y:S02]  /*fbb0*/  LEA.HI.X.SX32 R13, R15, R3.reuse, 0x1, P6 ;  /* 0x000000030f0d7211 */ /* 0x080fe400030f0eff */
[----:B------:R-:W-:Y:S02]  /*fbc0*/  LEA.HI.X.SX32 R5, R16, R3, 0x1, P1 ;  /* 0x0000000310057211 */ /* 0x000fe400008f0eff */
[----:B------:R-:W-:Y:S02]  /*fbd0*/  ISETP.LT.AND P1, PT, R14, UR7, !P0 ;  /* 0x000000070e007c0c */ /* 0x000fe4000c721270 */
[----:B------:R-:W-:-:S02]  /*fbe0*/  ISETP.LT.AND P0, PT, R0, UR7, !P0 ;  /* 0x0000000700007c0c */ /* 0x000fc4000c701270 */
[----:B------:R-:W-:Y:S02]  /*fbf0*/  PRMT R0, R29, 0x7632, R0 ;  /* 0x000076321d007816 */ /* 0x000fe40000000000 */
[----:B-1----:R-:W-:Y:S02]  /*fc00*/  PRMT R7, R30, 0x7632, R7 ;  /* 0x000076321e077816 */ /* 0x002fe40000000007 */
[C---:B------:R-:W-:Y:S01]  /*fc10*/  LEA R2, P6, R17.reuse, R2, 0x1 ;  /* 0x0000000211027211 */ /* 0x040fe200078c08ff */
[----:B------:R0:W-:Y:S03]  /*fc20*/  @P4 STG.E.U16 desc[UR18][R8.64], R0 ;  /* 0x0000000008004986 */ /* 0x0001e6000c101512 */
[----:B------:R-:W-:Y:S01]  /*fc30*/  LEA.HI.X.SX32 R3, R17, R3, 0x1, P6 ;  /* 0x0000000311037211 */ /* 0x000fe200030f0eff */
[----:B------:R0:W-:Y:S04]  /*fc40*/  @P3 STG.E.U16 desc[UR18][R10.64], R30 ;  /* 0x0000001e0a003986 */ /* 0x0001e8000c101512 */
[----:B------:R0:W-:Y:S04]  /*fc50*/  @P2 STG.E.U16 desc[UR18][R12.64], R7 ;  /* 0x000000070c002986 */ /* 0x0001e8000c101512 */
[----:B------:R0:W-:Y:S01]  /*fc60*/  @P1 STG.E.U16 desc[UR18][R4.64], R31 ;  /* 0x0000001f04001986 */ /* 0x0001e2000c101512 */
[----:B------:R-:W-:Y:S05]  /*fc70*/  @!P0 EXIT ;  /* 0x000000000000894d */ /* 0x000fea0003800000 */
[----:B0-----:R-:W-:-:S05]  /*fc80*/  PRMT R31, R31, 0x7632, R31 ;  /* 0x000076321f1f7816 */ /* 0x001fca000000001f */
[----:B------:R-:W-:Y:S01]  /*fc90*/  STG.E.U16 desc[UR18][R2.64], R31 ;  /* 0x0000001f02007986 */ /* 0x000fe2000c101512 */
[----:B------:R-:W-:Y:S05]  /*fca0*/  EXIT ;  /* 0x000000000000794d */ /* 0x000fea0003800000 */
.L_x_3:
[----:B------:R-:W-:-:S00]  /*fcb0*/  BRA `(.L_x_3) ;  /* 0xfffffffc00fc7947 */ /* 0x000fc0000383ffff */
[----:B------:R-:W-:-:S00]  /*fcc0*/  NOP ;  /* 0x0000000000007918 */ /* 0x000fc00000000000 */
        /* <DEDUP_REMOVED lines=11> */
.L_x_4:


//--------------------- .nv.shared.matmul_kernel  --------------------------
	.section	.nv.shared.matmul_kernel,"aw",@nobits
	.sectionflags	@""
	.align	16
	.zero		1024


//--------------------- .nv.shared.reserved.0     --------------------------
	.section	.nv.shared.reserved.0,"aw",@nobits
	.weak		__nv_reservedSMEM_offset_0_alias
	.size		__nv_reservedSMEM_offset_0_alias, 0, 0
	.other		__nv_reservedSMEM_offset_0_alias,@"STO_CUDA_RESERVED_SHARED STV_DEFAULT"
__nv_reservedSMEM_offset_0_alias:
	.zero		0


//--------------------- .nv.constant0.matmul_kernel --------------------------
	.section	.nv.constant0.matmul_kernel,"a",@progbits
	.sectionflags	@""
	.align	4
.nv.constant0.matmul_kernel:
	.zero		608


//--------------------- SYMBOLS --------------------------

	.type		.nv.reservedSmem.offset0,@object
	.size		.nv.reservedSmem.offset0,0x4
